//
// Generated by NVIDIA NVVM Compiler
//
// Compiler Build ID: CL-36424714
// Cuda compilation tools, release 13.0, V13.0.88
// Based on NVVM 20.0.0
//

.version 9.0
.target sm_100
.address_size 64

	// .globl	matAdd

.visible .entry matAdd(
	.param .u64 .ptr .align 1 matAdd_param_0,
	.param .u64 .ptr .align 1 matAdd_param_1,
	.param .u64 .ptr .align 1 matAdd_param_2,
	.param .u32 matAdd_param_3,
	.param .u32 matAdd_param_4
)
{
	.reg .pred 	%p<10>;
	.reg .b32 	%r<37>;
	.reg .b32 	%f<22>;
	.reg .b64 	%rd<32>;

	ld.param.u64 	%rd11, [matAdd_param_0];
	ld.param.u64 	%rd12, [matAdd_param_1];
	ld.param.u64 	%rd13, [matAdd_param_2];
	ld.param.u32 	%r20, [matAdd_param_3];
	ld.param.u32 	%r21, [matAdd_param_4];
	cvta.to.global.u64 	%rd1, %rd13;
	cvta.to.global.u64 	%rd2, %rd12;
	cvta.to.global.u64 	%rd3, %rd11;
	mov.u32 	%r1, %ntid.x;
	mov.u32 	%r22, %nctaid.x;
	mul.lo.s32 	%r2, %r1, %r22;
	mov.u32 	%r3, %ntid.y;
	mov.u32 	%r23, %ctaid.y;
	mov.u32 	%r24, %tid.y;
	mad.lo.s32 	%r34, %r3, %r23, %r24;
	setp.ge.s32 	%p1, %r34, %r20;
	@%p1 bra 	$L__BB0_10;
	mov.u32 	%r25, %ctaid.x;
	mov.u32 	%r26, %tid.x;
	mad.lo.s32 	%r5, %r1, %r25, %r26;
	add.s32 	%r6, %r5, %r2;
	max.s32 	%r27, %r21, %r6;
	setp.lt.s32 	%p2, %r6, %r21;
	selp.u32 	%r7, 1, 0, %p2;
	add.s32 	%r28, %r6, %r7;
	sub.s32 	%r8, %r27, %r28;
	add.s32 	%r9, %r6, %r2;
	add.s32 	%r10, %r9, %r2;
	mov.u32 	%r29, %nctaid.y;
	mul.lo.s32 	%r11, %r3, %r29;
	div.u32 	%r30, %r8, %r2;
	add.s32 	%r14, %r30, %r7;
	mul.wide.s32 	%rd22, %r2, 4;
$L__BB0_2:
	setp.ge.s32 	%p3, %r5, %r21;
	@%p3 bra 	$L__BB0_9;
	mul.lo.s32 	%r13, %r34, %r21;
	and.b32  	%r15, %r14, 3;
	setp.eq.s32 	%p4, %r15, 3;
	mov.u32 	%r35, %r5;
	@%p4 bra 	$L__BB0_7;
	add.s32 	%r31, %r5, %r13;
	mul.wide.s32 	%rd14, %r31, 4;
	add.s64 	%rd4, %rd3, %rd14;
	ld.global.f32 	%f1, [%rd4];
	add.s64 	%rd5, %rd2, %rd14;
	ld.global.f32 	%f2, [%rd5];
	add.f32 	%f3, %f1, %f2;
	add.s64 	%rd6, %rd1, %rd14;
	st.global.f32 	[%rd6], %f3;
	setp.eq.s32 	%p5, %r15, 0;
	mov.u32 	%r35, %r6;
	@%p5 bra 	$L__BB0_7;
	add.s64 	%rd8, %rd4, %rd22;
	ld.global.f32 	%f4, [%rd8];
	add.s64 	%rd9, %rd5, %rd22;
	ld.global.f32 	%f5, [%rd9];
	add.f32 	%f6, %f4, %f5;
	add.s64 	%rd10, %rd6, %rd22;
	st.global.f32 	[%rd10], %f6;
	setp.eq.s32 	%p6, %r15, 1;
	mov.u32 	%r35, %r9;
	@%p6 bra 	$L__BB0_7;
	add.s64 	%rd15, %rd8, %rd22;
	ld.global.f32 	%f7, [%rd15];
	add.s64 	%rd16, %rd9, %rd22;
	ld.global.f32 	%f8, [%rd16];
	add.f32 	%f9, %f7, %f8;
	add.s64 	%rd17, %rd10, %rd22;
	st.global.f32 	[%rd17], %f9;
	mov.u32 	%r35, %r10;
$L__BB0_7:
	setp.lt.u32 	%p7, %r14, 3;
	@%p7 bra 	$L__BB0_9;
$L__BB0_8:
	add.s32 	%r32, %r35, %r13;
	mul.wide.s32 	%rd18, %r32, 4;
	add.s64 	%rd19, %rd3, %rd18;
	ld.global.f32 	%f10, [%rd19];
	add.s64 	%rd20, %rd2, %rd18;
	ld.global.f32 	%f11, [%rd20];
	add.f32 	%f12, %f10, %f11;
	add.s64 	%rd21, %rd1, %rd18;
	st.global.f32 	[%rd21], %f12;
	add.s64 	%rd23, %rd19, %rd22;
	ld.global.f32 	%f13, [%rd23];
	add.s64 	%rd24, %rd20, %rd22;
	ld.global.f32 	%f14, [%rd24];
	add.f32 	%f15, %f13, %f14;
	add.s64 	%rd25, %rd21, %rd22;
	st.global.f32 	[%rd25], %f15;
	add.s64 	%rd26, %rd23, %rd22;
	ld.global.f32 	%f16, [%rd26];
	add.s64 	%rd27, %rd24, %rd22;
	ld.global.f32 	%f17, [%rd27];
	add.f32 	%f18, %f16, %f17;
	add.s64 	%rd28, %rd25, %rd22;
	st.global.f32 	[%rd28], %f18;
	add.s64 	%rd29, %rd26, %rd22;
	ld.global.f32 	%f19, [%rd29];
	add.s64 	%rd30, %rd27, %rd22;
	ld.global.f32 	%f20, [%rd30];
	add.f32 	%f21, %f19, %f20;
	add.s64 	%rd31, %rd28, %rd22;
	st.global.f32 	[%rd31], %f21;
	shl.b32 	%r33, %r2, 2;
	add.s32 	%r35, %r33, %r35;
	setp.lt.s32 	%p8, %r35, %r21;
	@%p8 bra 	$L__BB0_8;
$L__BB0_9:
	add.s32 	%r34, %r34, %r11;
	setp.lt.s32 	%p9, %r34, %r20;
	@%p9 bra 	$L__BB0_2;
$L__BB0_10:
	ret;

}
	// .globl	matAddRow
.visible .entry matAddRow(
	.param .u64 .ptr .align 1 matAddRow_param_0,
	.param .u64 .ptr .align 1 matAddRow_param_1,
	.param .u64 .ptr .align 1 matAddRow_param_2,
	.param .u32 matAddRow_param_3,
	.param .u32 matAddRow_param_4
)
{
	.reg .pred 	%p<14>;
	.reg .b32 	%r<35>;
	.reg .b32 	%f<94>;
	.reg .b64 	%rd<56>;

	ld.param.u64 	%rd17, [matAddRow_param_0];
	ld.param.u64 	%rd18, [matAddRow_param_1];
	ld.param.u64 	%rd19, [matAddRow_param_2];
	ld.param.u32 	%r21, [matAddRow_param_3];
	ld.param.u32 	%r22, [matAddRow_param_4];
	cvta.to.global.u64 	%rd1, %rd19;
	cvta.to.global.u64 	%rd2, %rd18;
	cvta.to.global.u64 	%rd3, %rd17;
	mov.u32 	%r1, %ntid.y;
	mov.u32 	%r23, %ctaid.y;
	mov.u32 	%r24, %tid.y;
	mad.lo.s32 	%r30, %r1, %r23, %r24;
	setp.ge.s32 	%p1, %r30, %r21;
	setp.lt.s32 	%p2, %r22, 1;
	or.pred  	%p3, %p1, %p2;
	@%p3 bra 	$L__BB1_16;
	and.b32  	%r3, %r22, 15;
	add.s32 	%r4, %r3, -1;
	and.b32  	%r5, %r22, 7;
	add.s32 	%r6, %r5, -1;
	and.b32  	%r7, %r22, 2147483632;
	and.b32  	%r8, %r22, 3;
	neg.s32 	%r9, %r7;
	add.s64 	%rd4, %rd1, 32;
	mov.u32 	%r25, %nctaid.y;
	mul.lo.s32 	%r10, %r1, %r25;
$L__BB1_2:
	setp.lt.u32 	%p4, %r22, 16;
	mul.lo.s32 	%r12, %r30, %r22;
	mov.b32 	%r33, 0;
	@%p4 bra 	$L__BB1_5;
	mul.wide.u32 	%rd20, %r12, 4;
	add.s64 	%rd21, %rd3, %rd20;
	add.s64 	%rd55, %rd21, 32;
	add.s64 	%rd22, %rd2, %rd20;
	add.s64 	%rd54, %rd22, 32;
	add.s64 	%rd53, %rd4, %rd20;
	mov.u32 	%r31, %r9;
$L__BB1_4:
	.pragma "nounroll";
	ld.global.f32 	%f1, [%rd55+-32];
	ld.global.f32 	%f2, [%rd54+-32];
	add.f32 	%f3, %f1, %f2;
	st.global.f32 	[%rd53+-32], %f3;
	ld.global.f32 	%f4, [%rd55+-28];
	ld.global.f32 	%f5, [%rd54+-28];
	add.f32 	%f6, %f4, %f5;
	st.global.f32 	[%rd53+-28], %f6;
	ld.global.f32 	%f7, [%rd55+-24];
	ld.global.f32 	%f8, [%rd54+-24];
	add.f32 	%f9, %f7, %f8;
	st.global.f32 	[%rd53+-24], %f9;
	ld.global.f32 	%f10, [%rd55+-20];
	ld.global.f32 	%f11, [%rd54+-20];
	add.f32 	%f12, %f10, %f11;
	st.global.f32 	[%rd53+-20], %f12;
	ld.global.f32 	%f13, [%rd55+-16];
	ld.global.f32 	%f14, [%rd54+-16];
	add.f32 	%f15, %f13, %f14;
	st.global.f32 	[%rd53+-16], %f15;
	ld.global.f32 	%f16, [%rd55+-12];
	ld.global.f32 	%f17, [%rd54+-12];
	add.f32 	%f18, %f16, %f17;
	st.global.f32 	[%rd53+-12], %f18;
	ld.global.f32 	%f19, [%rd55+-8];
	ld.global.f32 	%f20, [%rd54+-8];
	add.f32 	%f21, %f19, %f20;
	st.global.f32 	[%rd53+-8], %f21;
	ld.global.f32 	%f22, [%rd55+-4];
	ld.global.f32 	%f23, [%rd54+-4];
	add.f32 	%f24, %f22, %f23;
	st.global.f32 	[%rd53+-4], %f24;
	ld.global.f32 	%f25, [%rd55];
	ld.global.f32 	%f26, [%rd54];
	add.f32 	%f27, %f25, %f26;
	st.global.f32 	[%rd53], %f27;
	ld.global.f32 	%f28, [%rd55+4];
	ld.global.f32 	%f29, [%rd54+4];
	add.f32 	%f30, %f28, %f29;
	st.global.f32 	[%rd53+4], %f30;
	ld.global.f32 	%f31, [%rd55+8];
	ld.global.f32 	%f32, [%rd54+8];
	add.f32 	%f33, %f31, %f32;
	st.global.f32 	[%rd53+8], %f33;
	ld.global.f32 	%f34, [%rd55+12];
	ld.global.f32 	%f35, [%rd54+12];
	add.f32 	%f36, %f34, %f35;
	st.global.f32 	[%rd53+12], %f36;
	ld.global.f32 	%f37, [%rd55+16];
	ld.global.f32 	%f38, [%rd54+16];
	add.f32 	%f39, %f37, %f38;
	st.global.f32 	[%rd53+16], %f39;
	ld.global.f32 	%f40, [%rd55+20];
	ld.global.f32 	%f41, [%rd54+20];
	add.f32 	%f42, %f40, %f41;
	st.global.f32 	[%rd53+20], %f42;
	ld.global.f32 	%f43, [%rd55+24];
	ld.global.f32 	%f44, [%rd54+24];
	add.f32 	%f45, %f43, %f44;
	st.global.f32 	[%rd53+24], %f45;
	ld.global.f32 	%f46, [%rd55+28];
	ld.global.f32 	%f47, [%rd54+28];
	add.f32 	%f48, %f46, %f47;
	st.global.f32 	[%rd53+28], %f48;
	add.s32 	%r31, %r31, 16;
	add.s64 	%rd55, %rd55, 64;
	add.s64 	%rd54, %rd54, 64;
	add.s64 	%rd53, %rd53, 64;
	setp.eq.s32 	%p5, %r31, 0;
	mov.u32 	%r33, %r7;
	@%p5 bra 	$L__BB1_5;
	bra.uni 	$L__BB1_4;
$L__BB1_5:
	setp.eq.s32 	%p6, %r3, 0;
	@%p6 bra 	$L__BB1_15;
	setp.lt.u32 	%p7, %r4, 7;
	@%p7 bra 	$L__BB1_8;
	add.s32 	%r27, %r33, %r12;
	mul.wide.u32 	%rd23, %r27, 4;
	add.s64 	%rd24, %rd3, %rd23;
	ld.global.f32 	%f49, [%rd24];
	add.s64 	%rd25, %rd2, %rd23;
	ld.global.f32 	%f50, [%rd25];
	add.f32 	%f51, %f49, %f50;
	add.s64 	%rd26, %rd1, %rd23;
	st.global.f32 	[%rd26], %f51;
	cvt.u64.u32 	%rd27, %r12;
	cvt.u64.u32 	%rd28, %r33;
	add.s64 	%rd29, %rd28, %rd27;
	shl.b64 	%rd30, %rd29, 2;
	add.s64 	%rd31, %rd3, %rd30;
	ld.global.f32 	%f52, [%rd31+4];
	add.s64 	%rd32, %rd2, %rd30;
	ld.global.f32 	%f53, [%rd32+4];
	add.f32 	%f54, %f52, %f53;
	add.s64 	%rd33, %rd1, %rd30;
	st.global.f32 	[%rd33+4], %f54;
	ld.global.f32 	%f55, [%rd31+8];
	ld.global.f32 	%f56, [%rd32+8];
	add.f32 	%f57, %f55, %f56;
	st.global.f32 	[%rd33+8], %f57;
	ld.global.f32 	%f58, [%rd31+12];
	ld.global.f32 	%f59, [%rd32+12];
	add.f32 	%f60, %f58, %f59;
	st.global.f32 	[%rd33+12], %f60;
	ld.global.f32 	%f61, [%rd31+16];
	ld.global.f32 	%f62, [%rd32+16];
	add.f32 	%f63, %f61, %f62;
	st.global.f32 	[%rd33+16], %f63;
	ld.global.f32 	%f64, [%rd31+20];
	ld.global.f32 	%f65, [%rd32+20];
	add.f32 	%f66, %f64, %f65;
	st.global.f32 	[%rd33+20], %f66;
	ld.global.f32 	%f67, [%rd31+24];
	ld.global.f32 	%f68, [%rd32+24];
	add.f32 	%f69, %f67, %f68;
	st.global.f32 	[%rd33+24], %f69;
	ld.global.f32 	%f70, [%rd31+28];
	ld.global.f32 	%f71, [%rd32+28];
	add.f32 	%f72, %f70, %f71;
	st.global.f32 	[%rd33+28], %f72;
	add.s32 	%r33, %r33, 8;
$L__BB1_8:
	setp.eq.s32 	%p8, %r5, 0;
	@%p8 bra 	$L__BB1_15;
	setp.lt.u32 	%p9, %r6, 3;
	@%p9 bra 	$L__BB1_11;
	add.s32 	%r28, %r33, %r12;
	mul.wide.u32 	%rd34, %r28, 4;
	add.s64 	%rd35, %rd3, %rd34;
	ld.global.f32 	%f73, [%rd35];
	add.s64 	%rd36, %rd2, %rd34;
	ld.global.f32 	%f74, [%rd36];
	add.f32 	%f75, %f73, %f74;
	add.s64 	%rd37, %rd1, %rd34;
	st.global.f32 	[%rd37], %f75;
	cvt.u64.u32 	%rd38, %r12;
	cvt.u64.u32 	%rd39, %r33;
	add.s64 	%rd40, %rd39, %rd38;
	shl.b64 	%rd41, %rd40, 2;
	add.s64 	%rd42, %rd3, %rd41;
	ld.global.f32 	%f76, [%rd42+4];
	add.s64 	%rd43, %rd2, %rd41;
	ld.global.f32 	%f77, [%rd43+4];
	add.f32 	%f78, %f76, %f77;
	add.s64 	%rd44, %rd1, %rd41;
	st.global.f32 	[%rd44+4], %f78;
	ld.global.f32 	%f79, [%rd42+8];
	ld.global.f32 	%f80, [%rd43+8];
	add.f32 	%f81, %f79, %f80;
	st.global.f32 	[%rd44+8], %f81;
	ld.global.f32 	%f82, [%rd42+12];
	ld.global.f32 	%f83, [%rd43+12];
	add.f32 	%f84, %f82, %f83;
	st.global.f32 	[%rd44+12], %f84;
	add.s32 	%r33, %r33, 4;
$L__BB1_11:
	setp.eq.s32 	%p10, %r8, 0;
	@%p10 bra 	$L__BB1_15;
	setp.eq.s32 	%p11, %r8, 1;
	add.s32 	%r29, %r33, %r12;
	mul.wide.u32 	%rd45, %r29, 4;
	add.s64 	%rd46, %rd3, %rd45;
	ld.global.f32 	%f85, [%rd46];
	add.s64 	%rd47, %rd2, %rd45;
	ld.global.f32 	%f86, [%rd47];
	add.f32 	%f87, %f85, %f86;
	add.s64 	%rd48, %rd1, %rd45;
	st.global.f32 	[%rd48], %f87;
	@%p11 bra 	$L__BB1_15;
	setp.eq.s32 	%p12, %r8, 2;
	cvt.u64.u32 	%rd49, %r12;
	cvt.u64.u32 	%rd50, %r33;
	add.s64 	%rd51, %rd50, %rd49;
	shl.b64 	%rd52, %rd51, 2;
	add.s64 	%rd14, %rd3, %rd52;
	ld.global.f32 	%f88, [%rd14+4];
	add.s64 	%rd15, %rd2, %rd52;
	ld.global.f32 	%f89, [%rd15+4];
	add.f32 	%f90, %f88, %f89;
	add.s64 	%rd16, %rd1, %rd52;
	st.global.f32 	[%rd16+4], %f90;
	@%p12 bra 	$L__BB1_15;
	ld.global.f32 	%f91, [%rd14+8];
	ld.global.f32 	%f92, [%rd15+8];
	add.f32 	%f93, %f91, %f92;
	st.global.f32 	[%rd16+8], %f93;
$L__BB1_15:
	add.s32 	%r30, %r30, %r10;
	setp.lt.s32 	%p13, %r30, %r21;
	@%p13 bra 	$L__BB1_2;
$L__BB1_16:
	ret;

}
	// .globl	matAddCol
.visible .entry matAddCol(
	.param .u64 .ptr .align 1 matAddCol_param_0,
	.param .u64 .ptr .align 1 matAddCol_param_1,
	.param .u64 .ptr .align 1 matAddCol_param_2,
	.param .u32 matAddCol_param_3,
	.param .u32 matAddCol_param_4
)
{
	.reg .pred 	%p<14>;
	.reg .b32 	%r<38>;
	.reg .b32 	%f<94>;
	.reg .b64 	%rd<108>;

	ld.param.u64 	%rd11, [matAddCol_param_0];
	ld.param.u64 	%rd12, [matAddCol_param_1];
	ld.param.u64 	%rd13, [matAddCol_param_2];
	ld.param.u32 	%r23, [matAddCol_param_3];
	ld.param.u32 	%r24, [matAddCol_param_4];
	cvta.to.global.u64 	%rd1, %rd13;
	cvta.to.global.u64 	%rd2, %rd12;
	cvta.to.global.u64 	%rd3, %rd11;
	mov.u32 	%r1, %ntid.x;
	mov.u32 	%r25, %ctaid.x;
	mov.u32 	%r26, %tid.x;
	mad.lo.s32 	%r32, %r1, %r25, %r26;
	setp.ge.s32 	%p1, %r32, %r24;
	setp.lt.s32 	%p2, %r23, 1;
	or.pred  	%p3, %p1, %p2;
	@%p3 bra 	$L__BB2_16;
	and.b32  	%r3, %r23, 15;
	add.s32 	%r4, %r3, -1;
	and.b32  	%r5, %r23, 7;
	add.s32 	%r6, %r5, -1;
	and.b32  	%r7, %r23, 2147483632;
	and.b32  	%r8, %r23, 3;
	neg.s32 	%r9, %r7;
	shl.b32 	%r10, %r24, 4;
	mov.u32 	%r27, %nctaid.x;
	mul.lo.s32 	%r11, %r1, %r27;
$L__BB2_2:
	setp.lt.u32 	%p4, %r23, 16;
	mov.b32 	%r36, 0;
	@%p4 bra 	$L__BB2_5;
	mov.u32 	%r33, %r32;
	mov.u32 	%r34, %r9;
$L__BB2_4:
	.pragma "nounroll";
	mul.wide.s32 	%rd14, %r33, 4;
	add.s64 	%rd15, %rd3, %rd14;
	ld.global.f32 	%f1, [%rd15];
	add.s64 	%rd16, %rd2, %rd14;
	ld.global.f32 	%f2, [%rd16];
	add.f32 	%f3, %f1, %f2;
	add.s64 	%rd17, %rd1, %rd14;
	st.global.f32 	[%rd17], %f3;
	mul.wide.s32 	%rd18, %r24, 4;
	add.s64 	%rd19, %rd15, %rd18;
	ld.global.f32 	%f4, [%rd19];
	add.s64 	%rd20, %rd16, %rd18;
	ld.global.f32 	%f5, [%rd20];
	add.f32 	%f6, %f4, %f5;
	add.s64 	%rd21, %rd17, %rd18;
	st.global.f32 	[%rd21], %f6;
	add.s64 	%rd22, %rd19, %rd18;
	ld.global.f32 	%f7, [%rd22];
	add.s64 	%rd23, %rd20, %rd18;
	ld.global.f32 	%f8, [%rd23];
	add.f32 	%f9, %f7, %f8;
	add.s64 	%rd24, %rd21, %rd18;
	st.global.f32 	[%rd24], %f9;
	add.s64 	%rd25, %rd22, %rd18;
	ld.global.f32 	%f10, [%rd25];
	add.s64 	%rd26, %rd23, %rd18;
	ld.global.f32 	%f11, [%rd26];
	add.f32 	%f12, %f10, %f11;
	add.s64 	%rd27, %rd24, %rd18;
	st.global.f32 	[%rd27], %f12;
	add.s64 	%rd28, %rd25, %rd18;
	ld.global.f32 	%f13, [%rd28];
	add.s64 	%rd29, %rd26, %rd18;
	ld.global.f32 	%f14, [%rd29];
	add.f32 	%f15, %f13, %f14;
	add.s64 	%rd30, %rd27, %rd18;
	st.global.f32 	[%rd30], %f15;
	add.s64 	%rd31, %rd28, %rd18;
	ld.global.f32 	%f16, [%rd31];
	add.s64 	%rd32, %rd29, %rd18;
	ld.global.f32 	%f17, [%rd32];
	add.f32 	%f18, %f16, %f17;
	add.s64 	%rd33, %rd30, %rd18;
	st.global.f32 	[%rd33], %f18;
	add.s64 	%rd34, %rd31, %rd18;
	ld.global.f32 	%f19, [%rd34];
	add.s64 	%rd35, %rd32, %rd18;
	ld.global.f32 	%f20, [%rd35];
	add.f32 	%f21, %f19, %f20;
	add.s64 	%rd36, %rd33, %rd18;
	st.global.f32 	[%rd36], %f21;
	add.s64 	%rd37, %rd34, %rd18;
	ld.global.f32 	%f22, [%rd37];
	add.s64 	%rd38, %rd35, %rd18;
	ld.global.f32 	%f23, [%rd38];
	add.f32 	%f24, %f22, %f23;
	add.s64 	%rd39, %rd36, %rd18;
	st.global.f32 	[%rd39], %f24;
	add.s64 	%rd40, %rd37, %rd18;
	ld.global.f32 	%f25, [%rd40];
	add.s64 	%rd41, %rd38, %rd18;
	ld.global.f32 	%f26, [%rd41];
	add.f32 	%f27, %f25, %f26;
	add.s64 	%rd42, %rd39, %rd18;
	st.global.f32 	[%rd42], %f27;
	add.s64 	%rd43, %rd40, %rd18;
	ld.global.f32 	%f28, [%rd43];
	add.s64 	%rd44, %rd41, %rd18;
	ld.global.f32 	%f29, [%rd44];
	add.f32 	%f30, %f28, %f29;
	add.s64 	%rd45, %rd42, %rd18;
	st.global.f32 	[%rd45], %f30;
	add.s64 	%rd46, %rd43, %rd18;
	ld.global.f32 	%f31, [%rd46];
	add.s64 	%rd47, %rd44, %rd18;
	ld.global.f32 	%f32, [%rd47];
	add.f32 	%f33, %f31, %f32;
	add.s64 	%rd48, %rd45, %rd18;
	st.global.f32 	[%rd48], %f33;
	add.s64 	%rd49, %rd46, %rd18;
	ld.global.f32 	%f34, [%rd49];
	add.s64 	%rd50, %rd47, %rd18;
	ld.global.f32 	%f35, [%rd50];
	add.f32 	%f36, %f34, %f35;
	add.s64 	%rd51, %rd48, %rd18;
	st.global.f32 	[%rd51], %f36;
	add.s64 	%rd52, %rd49, %rd18;
	ld.global.f32 	%f37, [%rd52];
	add.s64 	%rd53, %rd50, %rd18;
	ld.global.f32 	%f38, [%rd53];
	add.f32 	%f39, %f37, %f38;
	add.s64 	%rd54, %rd51, %rd18;
	st.global.f32 	[%rd54], %f39;
	add.s64 	%rd55, %rd52, %rd18;
	ld.global.f32 	%f40, [%rd55];
	add.s64 	%rd56, %rd53, %rd18;
	ld.global.f32 	%f41, [%rd56];
	add.f32 	%f42, %f40, %f41;
	add.s64 	%rd57, %rd54, %rd18;
	st.global.f32 	[%rd57], %f42;
	add.s64 	%rd58, %rd55, %rd18;
	ld.global.f32 	%f43, [%rd58];
	add.s64 	%rd59, %rd56, %rd18;
	ld.global.f32 	%f44, [%rd59];
	add.f32 	%f45, %f43, %f44;
	add.s64 	%rd60, %rd57, %rd18;
	st.global.f32 	[%rd60], %f45;
	add.s64 	%rd61, %rd58, %rd18;
	ld.global.f32 	%f46, [%rd61];
	add.s64 	%rd62, %rd59, %rd18;
	ld.global.f32 	%f47, [%rd62];
	add.f32 	%f48, %f46, %f47;
	add.s64 	%rd63, %rd60, %rd18;
	st.global.f32 	[%rd63], %f48;
	add.s32 	%r34, %r34, 16;
	add.s32 	%r33, %r33, %r10;
	setp.ne.s32 	%p5, %r34, 0;
	mov.u32 	%r36, %r7;
	@%p5 bra 	$L__BB2_4;
$L__BB2_5:
	setp.eq.s32 	%p6, %r3, 0;
	@%p6 bra 	$L__BB2_15;
	setp.lt.u32 	%p7, %r4, 7;
	@%p7 bra 	$L__BB2_8;
	mad.lo.s32 	%r29, %r36, %r24, %r32;
	mul.wide.s32 	%rd64, %r29, 4;
	add.s64 	%rd65, %rd3, %rd64;
	ld.global.f32 	%f49, [%rd65];
	add.s64 	%rd66, %rd2, %rd64;
	ld.global.f32 	%f50, [%rd66];
	add.f32 	%f51, %f49, %f50;
	add.s64 	%rd67, %rd1, %rd64;
	st.global.f32 	[%rd67], %f51;
	mul.wide.s32 	%rd68, %r24, 4;
	add.s64 	%rd69, %rd65, %rd68;
	ld.global.f32 	%f52, [%rd69];
	add.s64 	%rd70, %rd66, %rd68;
	ld.global.f32 	%f53, [%rd70];
	add.f32 	%f54, %f52, %f53;
	add.s64 	%rd71, %rd67, %rd68;
	st.global.f32 	[%rd71], %f54;
	add.s64 	%rd72, %rd69, %rd68;
	ld.global.f32 	%f55, [%rd72];
	add.s64 	%rd73, %rd70, %rd68;
	ld.global.f32 	%f56, [%rd73];
	add.f32 	%f57, %f55, %f56;
	add.s64 	%rd74, %rd71, %rd68;
	st.global.f32 	[%rd74], %f57;
	add.s64 	%rd75, %rd72, %rd68;
	ld.global.f32 	%f58, [%rd75];
	add.s64 	%rd76, %rd73, %rd68;
	ld.global.f32 	%f59, [%rd76];
	add.f32 	%f60, %f58, %f59;
	add.s64 	%rd77, %rd74, %rd68;
	st.global.f32 	[%rd77], %f60;
	add.s64 	%rd78, %rd75, %rd68;
	ld.global.f32 	%f61, [%rd78];
	add.s64 	%rd79, %rd76, %rd68;
	ld.global.f32 	%f62, [%rd79];
	add.f32 	%f63, %f61, %f62;
	add.s64 	%rd80, %rd77, %rd68;
	st.global.f32 	[%rd80], %f63;
	add.s64 	%rd81, %rd78, %rd68;
	ld.global.f32 	%f64, [%rd81];
	add.s64 	%rd82, %rd79, %rd68;
	ld.global.f32 	%f65, [%rd82];
	add.f32 	%f66, %f64, %f65;
	add.s64 	%rd83, %rd80, %rd68;
	st.global.f32 	[%rd83], %f66;
	add.s64 	%rd84, %rd81, %rd68;
	ld.global.f32 	%f67, [%rd84];
	add.s64 	%rd85, %rd82, %rd68;
	ld.global.f32 	%f68, [%rd85];
	add.f32 	%f69, %f67, %f68;
	add.s64 	%rd86, %rd83, %rd68;
	st.global.f32 	[%rd86], %f69;
	add.s64 	%rd87, %rd84, %rd68;
	ld.global.f32 	%f70, [%rd87];
	add.s64 	%rd88, %rd85, %rd68;
	ld.global.f32 	%f71, [%rd88];
	add.f32 	%f72, %f70, %f71;
	add.s64 	%rd89, %rd86, %rd68;
	st.global.f32 	[%rd89], %f72;
	add.s32 	%r36, %r36, 8;
$L__BB2_8:
	setp.eq.s32 	%p8, %r5, 0;
	@%p8 bra 	$L__BB2_15;
	setp.lt.u32 	%p9, %r6, 3;
	@%p9 bra 	$L__BB2_11;
	mad.lo.s32 	%r30, %r36, %r24, %r32;
	mul.wide.s32 	%rd90, %r30, 4;
	add.s64 	%rd91, %rd3, %rd90;
	ld.global.f32 	%f73, [%rd91];
	add.s64 	%rd92, %rd2, %rd90;
	ld.global.f32 	%f74, [%rd92];
	add.f32 	%f75, %f73, %f74;
	add.s64 	%rd93, %rd1, %rd90;
	st.global.f32 	[%rd93], %f75;
	mul.wide.s32 	%rd94, %r24, 4;
	add.s64 	%rd95, %rd91, %rd94;
	ld.global.f32 	%f76, [%rd95];
	add.s64 	%rd96, %rd92, %rd94;
	ld.global.f32 	%f77, [%rd96];
	add.f32 	%f78, %f76, %f77;
	add.s64 	%rd97, %rd93, %rd94;
	st.global.f32 	[%rd97], %f78;
	add.s64 	%rd98, %rd95, %rd94;
	ld.global.f32 	%f79, [%rd98];
	add.s64 	%rd99, %rd96, %rd94;
	ld.global.f32 	%f80, [%rd99];
	add.f32 	%f81, %f79, %f80;
	add.s64 	%rd100, %rd97, %rd94;
	st.global.f32 	[%rd100], %f81;
	add.s64 	%rd101, %rd98, %rd94;
	ld.global.f32 	%f82, [%rd101];
	add.s64 	%rd102, %rd99, %rd94;
	ld.global.f32 	%f83, [%rd102];
	add.f32 	%f84, %f82, %f83;
	add.s64 	%rd103, %rd100, %rd94;
	st.global.f32 	[%rd103], %f84;
	add.s32 	%r36, %r36, 4;
$L__BB2_11:
	setp.eq.s32 	%p10, %r8, 0;
	@%p10 bra 	$L__BB2_15;
	setp.eq.s32 	%p11, %r8, 1;
	mad.lo.s32 	%r31, %r36, %r24, %r32;
	mul.wide.s32 	%rd104, %r31, 4;
	add.s64 	%rd4, %rd3, %rd104;
	ld.global.f32 	%f85, [%rd4];
	add.s64 	%rd5, %rd2, %rd104;
	ld.global.f32 	%f86, [%rd5];
	add.f32 	%f87, %f85, %f86;
	add.s64 	%rd6, %rd1, %rd104;
	st.global.f32 	[%rd6], %f87;
	@%p11 bra 	$L__BB2_15;
	setp.eq.s32 	%p12, %r8, 2;
	mul.wide.s32 	%rd7, %r24, 4;
	add.s64 	%rd8, %rd4, %rd7;
	ld.global.f32 	%f88, [%rd8];
	add.s64 	%rd9, %rd5, %rd7;
	ld.global.f32 	%f89, [%rd9];
	add.f32 	%f90, %f88, %f89;
	add.s64 	%rd10, %rd6, %rd7;
	st.global.f32 	[%rd10], %f90;
	@%p12 bra 	$L__BB2_15;
	add.s64 	%rd105, %rd8, %rd7;
	ld.global.f32 	%f91, [%rd105];
	add.s64 	%rd106, %rd9, %rd7;
	ld.global.f32 	%f92, [%rd106];
	add.f32 	%f93, %f91, %f92;
	add.s64 	%rd107, %rd10, %rd7;
	st.global.f32 	[%rd107], %f93;
$L__BB2_15:
	add.s32 	%r32, %r32, %r11;
	setp.lt.s32 	%p13, %r32, %r24;
	@%p13 bra 	$L__BB2_2;
$L__BB2_16:
	ret;

}


// ===== COMPILED SASS (sm_100) =====

	.target	sm_100

	.elftype	@"ET_EXEC"


//--------------------- .note.nv.tkinfo           --------------------------
	.section	.note.nv.tkinfo,"",@"SHT_NOTE"
	.sectionflags	@"SHF_NOTE_NV_TKINFO"
	.tkinfo
        /*0018*/ 	.word	0x00000002
        /*0030*/ 	.string	""
        /*0030*/ 	.string	"ptxas"
        /*0030*/ 	.string	"Cuda compilation tools, release 13.0, V13.0.88"
        /*0030*/ 	.string	"Build cuda_13.0.r13.0/compiler.36424714_0"
        /*0030*/ 	.string	"-arch sm_100 -m 64 "



//--------------------- .note.nv.cuinfo           --------------------------
	.section	.note.nv.cuinfo,"",@"SHT_NOTE"
	.sectionflags	@"SHF_NOTE_NV_CUINFO"
        /*0018*/ 	.short	0x0002
        /*001a*/ 	.short	0x0064
        /*001c*/ 	.short	0x0082
	.zero		2


//--------------------- .nv.info                  --------------------------
	.section	.nv.info,"",@"SHT_CUDA_INFO"
	.align	4


	//----- nvinfo : EIATTR_REGCOUNT
	.align		4
        /*0000*/ 	.byte	0x04, 0x2f
        /*0002*/ 	.short	(.L_1 - .L_0)
	.align		4
.L_0:
        /*0004*/ 	.word	index@(matAdd)
        /*0008*/ 	.word	0x00000020


	//----- nvinfo : EIATTR_FRAME_SIZE
	.align		4
.L_1:
        /*000c*/ 	.byte	0x04, 0x11
        /*000e*/ 	.short	(.L_3 - .L_2)
	.align		4
.L_2:
        /*0010*/ 	.word	index@(matAdd)
        /*0014*/ 	.word	0x00000000


	//----- nvinfo : EIATTR_REGCOUNT
	.align		4
.L_3:
        /*0018*/ 	.byte	0x04, 0x2f
        /*001a*/ 	.short	(.L_5 - .L_4)
	.align		4
.L_4:
        /*001c*/ 	.word	index@(matAddRow)
        /*0020*/ 	.word	0x0000001a


	//----- nvinfo : EIATTR_FRAME_SIZE
	.align		4
.L_5:
        /*0024*/ 	.byte	0x04, 0x11
        /*0026*/ 	.short	(.L_7 - .L_6)
	.align		4
.L_6:
        /*0028*/ 	.word	index@(matAddRow)
        /*002c*/ 	.word	0x00000000


	//----- nvinfo : EIATTR_REGCOUNT
	.align		4
.L_7:
        /*0030*/ 	.byte	0x04, 0x2f
        /*0032*/ 	.short	(.L_9 - .L_8)
	.align		4
.L_8:
        /*0034*/ 	.word	index@(matAddCol)
        /*0038*/ 	.word	0x00000020


	//----- nvinfo : EIATTR_FRAME_SIZE
	.align		4
.L_9:
        /*003c*/ 	.byte	0x04, 0x11
        /*003e*/ 	.short	(.L_11 - .L_10)
	.align		4
.L_10:
        /*0040*/ 	.word	index@(matAddCol)
        /*0044*/ 	.word	0x00000000


	//----- nvinfo : EIATTR_MIN_STACK_SIZE
	.align		4
.L_11:
        /*0048*/ 	.byte	0x04, 0x12
        /*004a*/ 	.short	(.L_13 - .L_12)
	.align		4
.L_12:
        /*004c*/ 	.word	index@(matAddCol)
        /*0050*/ 	.word	0x00000000


	//----- nvinfo : EIATTR_MIN_STACK_SIZE
	.align		4
.L_13:
        /*0054*/ 	.byte	0x04, 0x12
        /*0056*/ 	.short	(.L_15 - .L_14)
	.align		4
.L_14:
        /*0058*/ 	.word	index@(matAddRow)
        /*005c*/ 	.word	0x00000000


	//----- nvinfo : EIATTR_MIN_STACK_SIZE
	.align		4
.L_15:
        /*0060*/ 	.byte	0x04, 0x12
        /*0062*/ 	.short	(.L_17 - .L_16)
	.align		4
.L_16:
        /*0064*/ 	.word	index@(matAdd)
        /*0068*/ 	.word	0x00000000
.L_17:


//--------------------- .nv.compat                --------------------------
	.section	.nv.compat,"",@"SHT_CUDA_COMPAT_INFO"
	.align	4
        /*0000*/ 	.byte	0x02, 0x09, 0x00, 0x00, 0x02, 0x02, 0x01, 0x00, 0x02, 0x05, 0x05, 0x00, 0x03, 0x07, 0x01, 0x01
        /*0010*/ 	.byte	0x02, 0x03, 0x00, 0x00, 0x02, 0x06, 0x01, 0x00, 0x04, 0x0b, 0x08, 0x00, 0x09, 0x00, 0x00, 0x00
        /*0020*/ 	.byte	0x00, 0x00, 0x00, 0x00


//--------------------- .nv.info.matAddCol        --------------------------
	.section	.nv.info.matAddCol,"",@"SHT_CUDA_INFO"
	.sectionflags	@""
	.align	4


	//----- nvinfo : EIATTR_CUDA_API_VERSION
	.align		4
        /*0000*/ 	.byte	0x04, 0x37
        /*0002*/ 	.short	(.L_19 - .L_18)
.L_18:
        /*0004*/ 	.word	0x00000082


	//----- nvinfo : EIATTR_KPARAM_INFO
	.align		4
.L_19:
        /*0008*/ 	.byte	0x04, 0x17
        /*000a*/ 	.short	(.L_21 - .L_20)
.L_20:
        /*000c*/ 	.word	0x00000000
        /*0010*/ 	.short	0x0004
        /*0012*/ 	.short	0x001c
        /*0014*/ 	.byte	0x00, 0xf0, 0x11, 0x00


	//----- nvinfo : EIATTR_KPARAM_INFO
	.align		4
.L_21:
        /*0018*/ 	.byte	0x04, 0x17
        /*001a*/ 	.short	(.L_23 - .L_22)
.L_22:
        /*001c*/ 	.word	0x00000000
        /*0020*/ 	.short	0x0003
        /*0022*/ 	.short	0x0018
        /*0024*/ 	.byte	0x00, 0xf0, 0x11, 0x00


	//----- nvinfo : EIATTR_KPARAM_INFO
	.align		4
.L_23:
        /*0028*/ 	.byte	0x04, 0x17
        /*002a*/ 	.short	(.L_25 - .L_24)
.L_24:
        /*002c*/ 	.word	0x00000000
        /*0030*/ 	.short	0x0002
        /*0032*/ 	.short	0x0010
        /*0034*/ 	.byte	0x00, 0xf5, 0x21, 0x00


	//----- nvinfo : EIATTR_KPARAM_INFO
	.align		4
.L_25:
        /*0038*/ 	.byte	0x04, 0x17
        /*003a*/ 	.short	(.L_27 - .L_26)
.L_26:
        /*003c*/ 	.word	0x00000000
        /*0040*/ 	.short	0x0001
        /*0042*/ 	.short	0x0008
        /*0044*/ 	.byte	0x00, 0xf5, 0x21, 0x00


	//----- nvinfo : EIATTR_KPARAM_INFO
	.align		4
.L_27:
        /*0048*/ 	.byte	0x04, 0x17
        /*004a*/ 	.short	(.L_29 - .L_28)
.L_28:
        /*004c*/ 	.word	0x00000000
        /*0050*/ 	.short	0x0000
        /*0052*/ 	.short	0x0000
        /*0054*/ 	.byte	0x00, 0xf5, 0x21, 0x00


	//----- nvinfo : EIATTR_SPARSE_MMA_MASK
	.align		4
.L_29:
        /*0058*/ 	.byte	0x03, 0x50
        /*005a*/ 	.short	0x0000


	//----- nvinfo : EIATTR_MAXREG_COUNT
	.align		4
        /*005c*/ 	.byte	0x03, 0x1b
        /*005e*/ 	.short	0x00ff


	//----- nvinfo : EIATTR_MERCURY_ISA_VERSION
	.align		4
        /*0060*/ 	.byte	0x03, 0x5f
        /*0062*/ 	.short	0x0101


	//----- nvinfo : EIATTR_VRC_CTA_INIT_COUNT
	.align		4
        /*0064*/ 	.byte	0x02, 0x4a
	.zero		1
	.zero		1


	//----- nvinfo : EIATTR_EXIT_INSTR_OFFSETS
	.align		4
        /*0068*/ 	.byte	0x04, 0x1c
        /*006a*/ 	.short	(.L_31 - .L_30)


	//   ....[0]....
.L_30:
        /*006c*/ 	.word	0x00000080


	//   ....[1]....
        /*0070*/ 	.word	0x000011e0


	//----- nvinfo : EIATTR_CRS_STACK_SIZE
	.align		4
.L_31:
        /*0074*/ 	.byte	0x04, 0x1e
        /*0076*/ 	.short	(.L_33 - .L_32)
.L_32:
        /*0078*/ 	.word	0x00000000


	//----- nvinfo : EIATTR_CBANK_PARAM_SIZE
	.align		4
.L_33:
        /*007c*/ 	.byte	0x03, 0x19
        /*007e*/ 	.short	0x0020


	//----- nvinfo : EIATTR_PARAM_CBANK
	.align		4
        /*0080*/ 	.byte	0x04, 0x0a
        /*0082*/ 	.short	(.L_35 - .L_34)
	.align		4
.L_34:
        /*0084*/ 	.word	index@(.nv.constant0.matAddCol)
        /*0088*/ 	.short	0x0380
        /*008a*/ 	.short	0x0020


	//----- nvinfo : EIATTR_SW_WAR
	.align		4
.L_35:
        /*008c*/ 	.byte	0x04, 0x36
        /*008e*/ 	.short	(.L_37 - .L_36)
.L_36:
        /*0090*/ 	.word	0x00000008
.L_37:


//--------------------- .nv.info.matAddRow        --------------------------
	.section	.nv.info.matAddRow,"",@"SHT_CUDA_INFO"
	.sectionflags	@""
	.align	4


	//----- nvinfo : EIATTR_CUDA_API_VERSION
	.align		4
        /*0000*/ 	.byte	0x04, 0x37
        /*0002*/ 	.short	(.L_39 - .L_38)
.L_38:
        /*0004*/ 	.word	0x00000082


	//----- nvinfo : EIATTR_KPARAM_INFO
	.align		4
.L_39:
        /*0008*/ 	.byte	0x04, 0x17
        /*000a*/ 	.short	(.L_41 - .L_40)
.L_40:
        /*000c*/ 	.word	0x00000000
        /*0010*/ 	.short	0x0004
        /*0012*/ 	.short	0x001c
        /*0014*/ 	.byte	0x00, 0xf0, 0x11, 0x00


	//----- nvinfo : EIATTR_KPARAM_INFO
	.align		4
.L_41:
        /*0018*/ 	.byte	0x04, 0x17
        /*001a*/ 	.short	(.L_43 - .L_42)
.L_42:
        /*001c*/ 	.word	0x00000000
        /*0020*/ 	.short	0x0003
        /*0022*/ 	.short	0x0018
        /*0024*/ 	.byte	0x00, 0xf0, 0x11, 0x00


	//----- nvinfo : EIATTR_KPARAM_INFO
	.align		4
.L_43:
        /*0028*/ 	.byte	0x04, 0x17
        /*002a*/ 	.short	(.L_45 - .L_44)
.L_44:
        /*002c*/ 	.word	0x00000000
        /*0030*/ 	.short	0x0002
        /*0032*/ 	.short	0x0010
        /*0034*/ 	.byte	0x00, 0xf5, 0x21, 0x00


	//----- nvinfo : EIATTR_KPARAM_INFO
	.align		4
.L_45:
        /*0038*/ 	.byte	0x04, 0x17
        /*003a*/ 	.short	(.L_47 - .L_46)
.L_46:
        /*003c*/ 	.word	0x00000000
        /*0040*/ 	.short	0x0001
        /*0042*/ 	.short	0x0008
        /*0044*/ 	.byte	0x00, 0xf5, 0x21, 0x00


	//----- nvinfo : EIATTR_KPARAM_INFO
	.align		4
.L_47:
        /*0048*/ 	.byte	0x04, 0x17
        /*004a*/ 	.short	(.L_49 - .L_48)
.L_48:
        /*004c*/ 	.word	0x00000000
        /*0050*/ 	.short	0x0000
        /*0052*/ 	.short	0x0000
        /*0054*/ 	.byte	0x00, 0xf5, 0x21, 0x00


	//----- nvinfo : EIATTR_SPARSE_MMA_MASK
	.align		4
.L_49:
        /*0058*/ 	.byte	0x03, 0x50
        /*005a*/ 	.short	0x0000


	//----- nvinfo : EIATTR_MAXREG_COUNT
	.align		4
        /*005c*/ 	.byte	0x03, 0x1b
        /*005e*/ 	.short	0x00ff


	//----- nvinfo : EIATTR_MERCURY_ISA_VERSION
	.align		4
        /*0060*/ 	.byte	0x03, 0x5f
        /*0062*/ 	.short	0x0101


	//----- nvinfo : EIATTR_VRC_CTA_INIT_COUNT
	.align		4
        /*0064*/ 	.byte	0x02, 0x4a
	.zero		1
	.zero		1


	//----- nvinfo : EIATTR_EXIT_INSTR_OFFSETS
	.align		4
        /*0068*/ 	.byte	0x04, 0x1c
        /*006a*/ 	.short	(.L_51 - .L_50)


	//   ....[0]....
.L_50:
        /*006c*/ 	.word	0x00000080


	//   ....[1]....
        /*0070*/ 	.word	0x00001010


	//----- nvinfo : EIATTR_CRS_STACK_SIZE
	.align		4
.L_51:
        /*0074*/ 	.byte	0x04, 0x1e
        /*0076*/ 	.short	(.L_53 - .L_52)
.L_52:
        /*0078*/ 	.word	0x00000000


	//----- nvinfo : EIATTR_CBANK_PARAM_SIZE
	.align		4
.L_53:
        /*007c*/ 	.byte	0x03, 0x19
        /*007e*/ 	.short	0x0020


	//----- nvinfo : EIATTR_PARAM_CBANK
	.align		4
        /*0080*/ 	.byte	0x04, 0x0a
        /*0082*/ 	.short	(.L_55 - .L_54)
	.align		4
.L_54:
        /*0084*/ 	.word	index@(.nv.constant0.matAddRow)
        /*0088*/ 	.short	0x0380
        /*008a*/ 	.short	0x0020


	//----- nvinfo : EIATTR_SW_WAR
	.align		4
.L_55:
        /*008c*/ 	.byte	0x04, 0x36
        /*008e*/ 	.short	(.L_57 - .L_56)
.L_56:
        /*0090*/ 	.word	0x00000008
.L_57:


//--------------------- .nv.info.matAdd           --------------------------
	.section	.nv.info.matAdd,"",@"SHT_CUDA_INFO"
	.sectionflags	@""
	.align	4


	//----- nvinfo : EIATTR_CUDA_API_VERSION
	.align		4
        /*0000*/ 	.byte	0x04, 0x37
        /*0002*/ 	.short	(.L_59 - .L_58)
.L_58:
        /*0004*/ 	.word	0x00000082


	//----- nvinfo : EIATTR_KPARAM_INFO
	.align		4
.L_59:
        /*0008*/ 	.byte	0x04, 0x17
        /*000a*/ 	.short	(.L_61 - .L_60)
.L_60:
        /*000c*/ 	.word	0x00000000
        /*0010*/ 	.short	0x0004
        /*0012*/ 	.short	0x001c
        /*0014*/ 	.byte	0x00, 0xf0, 0x11, 0x00


	//----- nvinfo : EIATTR_KPARAM_INFO
	.align		4
.L_61:
        /*0018*/ 	.byte	0x04, 0x17
        /*001a*/ 	.short	(.L_63 - .L_62)
.L_62:
        /*001c*/ 	.word	0x00000000
        /*0020*/ 	.short	0x0003
        /*0022*/ 	.short	0x0018
        /*0024*/ 	.byte	0x00, 0xf0, 0x11, 0x00


	//----- nvinfo : EIATTR_KPARAM_INFO
	.align		4
.L_63:
        /*0028*/ 	.byte	0x04, 0x17
        /*002a*/ 	.short	(.L_65 - .L_64)
.L_64:
        /*002c*/ 	.word	0x00000000
        /*0030*/ 	.short	0x0002
        /*0032*/ 	.short	0x0010
        /*0034*/ 	.byte	0x00, 0xf5, 0x21, 0x00


	//----- nvinfo : EIATTR_KPARAM_INFO
	.align		4
.L_65:
        /*0038*/ 	.byte	0x04, 0x17
        /*003a*/ 	.short	(.L_67 - .L_66)
.L_66:
        /*003c*/ 	.word	0x00000000
        /*0040*/ 	.short	0x0001
        /*0042*/ 	.short	0x0008
        /*0044*/ 	.byte	0x00, 0xf5, 0x21, 0x00


	//----- nvinfo : EIATTR_KPARAM_INFO
	.align		4
.L_67:
        /*0048*/ 	.byte	0x04, 0x17
        /*004a*/ 	.short	(.L_69 - .L_68)
.L_68:
        /*004c*/ 	.word	0x00000000
        /*0050*/ 	.short	0x0000
        /*0052*/ 	.short	0x0000
        /*0054*/ 	.byte	0x00, 0xf5, 0x21, 0x00


	//----- nvinfo : EIATTR_SPARSE_MMA_MASK
	.align		4
.L_69:
        /*0058*/ 	.byte	0x03, 0x50
        /*005a*/ 	.short	0x0000


	//----- nvinfo : EIATTR_MAXREG_COUNT
	.align		4
        /*005c*/ 	.byte	0x03, 0x1b
        /*005e*/ 	.short	0x00ff


	//----- nvinfo : EIATTR_MERCURY_ISA_VERSION
	.align		4
        /*0060*/ 	.byte	0x03, 0x5f
        /*0062*/ 	.short	0x0101


	//----- nvinfo : EIATTR_VRC_CTA_INIT_COUNT
	.align		4
        /*0064*/ 	.byte	0x02, 0x4a
	.zero		1
	.zero		1


	//----- nvinfo : EIATTR_EXIT_INSTR_OFFSETS
	.align		4
        /*0068*/ 	.byte	0x04, 0x1c
        /*006a*/ 	.short	(.L_71 - .L_70)


	//   ....[0]....
.L_70:
        /*006c*/ 	.word	0x00000090


	//   ....[1]....
        /*0070*/ 	.word	0x00000800


	//----- nvinfo : EIATTR_CRS_STACK_SIZE
	.align		4
.L_71:
        /*0074*/ 	.byte	0x04, 0x1e
        /*0076*/ 	.short	(.L_73 - .L_72)
.L_72:
        /*0078*/ 	.word	0x00000000


	//----- nvinfo : EIATTR_CBANK_PARAM_SIZE
	.align		4
.L_73:
        /*007c*/ 	.byte	0x03, 0x19
        /*007e*/ 	.short	0x0020


	//----- nvinfo : EIATTR_PARAM_CBANK
	.align		4
        /*0080*/ 	.byte	0x04, 0x0a
        /*0082*/ 	.short	(.L_75 - .L_74)
	.align		4
.L_74:
        /*0084*/ 	.word	index@(.nv.constant0.matAdd)
        /*0088*/ 	.short	0x0380
        /*008a*/ 	.short	0x0020


	//----- nvinfo : EIATTR_SW_WAR
	.align		4
.L_75:
        /*008c*/ 	.byte	0x04, 0x36
        /*008e*/ 	.short	(.L_77 - .L_76)
.L_76:
        /*0090*/ 	.word	0x00000008
.L_77:


//--------------------- .nv.callgraph             --------------------------
	.section	.nv.callgraph,"",@"SHT_CUDA_CALLGRAPH"
	.align	4
	.sectionentsize	8
	.align		4
        /*0000*/ 	.word	0x00000000
	.align		4
        /*0004*/ 	.word	0xffffffff
	.align		4
        /*0008*/ 	.word	0x00000000
	.align		4
        /*000c*/ 	.word	0xfffffffe
	.align		4
        /*0010*/ 	.word	0x00000000
	.align		4
        /*0014*/ 	.word	0xfffffffd
	.align		4
        /*0018*/ 	.word	0x00000000
	.align		4
        /*001c*/ 	.word	0xfffffffc


//--------------------- .text.matAddCol           --------------------------
	.section	.text.matAddCol,"ax",@progbits
	.align	128
        .global         matAddCol
        .type           matAddCol,@function
        .size           matAddCol,(.L_x_21 - matAddCol)
        .other          matAddCol,@"STO_CUDA_ENTRY STV_DEFAULT"
matAddCol:
.text.matAddCol:
[----:B------:R-:W-:Y:S01]  /*0000*/  LDC R1, c[0x0][0x37c] ;  /* 0x0000df00ff017b82 */ /* 0x000fe20000000800 */
[----:B------:R-:W0:Y:S07]  /*0010*/  S2R R3, SR_CTAID.X ;  /* 0x0000000000037919 */ /* 0x000e2e0000002500 */
[----:B------:R-:W1:Y:S01]  /*0020*/  LDC.64 R4, c[0x0][0x398] ;  /* 0x0000e600ff047b82 */ /* 0x000e620000000a00 */
[----:B------:R-:W0:Y:S01]  /*0030*/  LDCU UR4, c[0x0][0x360] ;  /* 0x00006c00ff0477ac */ /* 0x000e220008000800 */
[----:B------:R-:W0:Y:S01]  /*0040*/  S2R R0, SR_TID.X ;  /* 0x0000000000007919 */ /* 0x000e220000002100 */
[----:B-1----:R-:W-:Y:S01]  /*0050*/  ISETP.GE.AND P0, PT, R4, 0x1, PT ;  /* 0x000000010400780c */ /* 0x002fe20003f06270 */
[----:B0-----:R-:W-:-:S05]  /*0060*/  IMAD R3, R3, UR4, R0 ;  /* 0x0000000403037c24 */ /* 0x001fca000f8e0200 */
[----:B------:R-:W-:-:S13]  /*0070*/  ISETP.GE.OR P0, PT, R3, R5, !P0 ;  /* 0x000000050300720c */ /* 0x000fda0004706670 */
[----:B------:R-:W-:Y:S05]  /*0080*/  @P0 EXIT ;  /* 0x000000000000094d */ /* 0x000fea0003800000 */
[----:B------:R-:W0:Y:S01]  /*0090*/  LDCU UR5, c[0x0][0x370] ;  /* 0x00006e00ff0577ac */ /* 0x000e220008000800 */
[C---:B------:R-:W-:Y:S02]  /*00a0*/  LOP3.LUT R20, R4.reuse, 0xf, RZ, 0xc0, !PT ;  /* 0x0000000f04147812 */ /* 0x040fe400078ec0ff */
[----:B------:R-:W-:Y:S01]  /*00b0*/  LOP3.LUT R21, R4, 0x7, RZ, 0xc0, !PT ;  /* 0x0000000704157812 */ /* 0x000fe200078ec0ff */
[----:B------:R-:W1:Y:S01]  /*00c0*/  LDCU.64 UR6, c[0x0][0x358] ;  /* 0x00006b00ff0677ac */ /* 0x000e620008000a00 */
[----:B------:R-:W-:Y:S02]  /*00d0*/  IADD3 R0, PT, PT, R20, -0x1, RZ ;  /* 0xffffffff14007810 */ /* 0x000fe40007ffe0ff */
[----:B------:R-:W-:Y:S02]  /*00e0*/  IADD3 R2, PT, PT, R21, -0x1, RZ ;  /* 0xffffffff15027810 */ /* 0x000fe40007ffe0ff */
[----:B------:R-:W-:Y:S02]  /*00f0*/  ISETP.GE.U32.AND P0, PT, R0, 0x7, PT ;  /* 0x000000070000780c */ /* 0x000fe40003f06070 */
[----:B------:R-:W-:-:S02]  /*0100*/  LOP3.LUT R0, R4, 0x7ffffff0, RZ, 0xc0, !PT ;  /* 0x7ffffff004007812 */ /* 0x000fc400078ec0ff */
[----:B------:R-:W-:Y:S02]  /*0110*/  ISETP.GE.U32.AND P1, PT, R2, 0x3, PT ;  /* 0x000000030200780c */ /* 0x000fe40003f26070 */
[----:B------:R-:W-:Y:S02]  /*0120*/  LOP3.LUT R2, R4, 0x3, RZ, 0xc0, !PT ;  /* 0x0000000304027812 */ /* 0x000fe400078ec0ff */
[----:B------:R-:W-:Y:S01]  /*0130*/  IADD3 R4, PT, PT, -R0, RZ, RZ ;  /* 0x000000ff00047210 */ /* 0x000fe20007ffe1ff */
[----:B0-----:R-:W-:-:S12]  /*0140*/  UIMAD UR4, UR4, UR5, URZ ;  /* 0x00000005040472a4 */ /* 0x001fd8000f8e02ff */
.L_x_5:
[----:B0-----:R-:W0:Y:S01]  /*0150*/  LDCU UR5, c[0x0][0x398] ;  /* 0x00007300ff0577ac */ /* 0x001e220008000800 */
[----:B------:R-:W-:Y:S01]  /*0160*/  HFMA2 R6, -RZ, RZ, 0, 0 ;  /* 0x00000000ff067431 */ /* 0x000fe200000001ff */
[----:B0-----:R-:W-:-:S09]  /*0170*/  UISETP.GE.U32.AND UP0, UPT, UR5, 0x10, UPT ;  /* 0x000000100500788c */ /* 0x001fd2000bf06070 */
[----:B-1234-:R-:W-:Y:S05]  /*0180*/  BRA.U !UP0, `(.L_x_0) ;  /* 0x0000000508ec7547 */ /* 0x01efea000b800000 */
[----:B------:R-:W-:Y:S02]  /*0190*/  MOV R5, R3 ;  /* 0x0000000300057202 */ /* 0x000fe40000000f00 */
[----:B------:R-:W-:-:S07]  /*01a0*/  MOV R7, R4 ;  /* 0x0000000400077202 */ /* 0x000fce0000000f00 */
.L_x_1:
[----:B0-----:R-:W0:Y:S08]  /*01b0*/  LDC.64 R10, c[0x0][0x380] ;  /* 0x0000e000ff0a7b82 */ /* 0x001e300000000a00 */
[----:B------:R-:W2:Y:S08]  /*01c0*/  LDC.64 R8, c[0x0][0x388] ;  /* 0x0000e200ff087b82 */ /* 0x000eb00000000a00 */
[----:B------:R-:W3:Y:S01]  /*01d0*/  LDC.64 R12, c[0x0][0x390] ;  /* 0x0000e400ff0c7b82 */ /* 0x000ee20000000a00 */
[----:B0-----:R-:W-:-:S07]  /*01e0*/  IMAD.WIDE R10, R5, 0x4, R10 ;  /* 0x00000004050a7825 */ /* 0x001fce00078e020a */
[----:B------:R-:W0:Y:S01]  /*01f0*/  LDC R6, c[0x0][0x39c] ;  /* 0x0000e700ff067b82 */ /* 0x000e220000000800 */
[----:B-1----:R-:W4:Y:S01]  /*0200*/  LDG.E R14, desc[UR6][R10.64] ;  /* 0x000000060a0e7981 */ /* 0x002f22000c1e1900 */
[----:B--2---:R-:W-:-:S05]  /*0210*/  IMAD.WIDE R8, R5, 0x4, R8 ;  /* 0x0000000405087825 */ /* 0x004fca00078e0208 */
[----:B------:R-:W4:Y:S01]  /*0220*/  LDG.E R15, desc[UR6][R8.64] ;  /* 0x00000006080f7981 */ /* 0x000f22000c1e1900 */
[----:B---3--:R-:W-:-:S04]  /*0230*/  IMAD.WIDE R12, R5, 0x4, R12 ;  /* 0x00000004050c7825 */ /* 0x008fc800078e020c */
[----:B0-----:R-:W-:-:S04]  /*0240*/  IMAD.WIDE R16, R6, 0x4, R8 ;  /* 0x0000000406107825 */ /* 0x001fc800078e0208 */
[----:B----4-:R-:W-:Y:S01]  /*0250*/  FADD R25, R14, R15 ;  /* 0x0000000f0e197221 */ /* 0x010fe20000000000 */
[----:B------:R-:W-:-:S04]  /*0260*/  IMAD.WIDE R14, R6, 0x4, R10 ;  /* 0x00000004060e7825 */ /* 0x000fc800078e020a */
[----:B------:R0:W-:Y:S04]  /*0270*/  STG.E desc[UR6][R12.64], R25 ;  /* 0x000000190c007986 */ /* 0x0001e8000c101906 */
[----:B------:R-:W2:Y:S04]  /*0280*/  LDG.E R18, desc[UR6][R14.64] ;  /* 0x000000060e127981 */ /* 0x000ea8000c1e1900 */
[----:B------:R-:W2:Y:S01]  /*0290*/  LDG.E R19, desc[UR6][R16.64] ;  /* 0x0000000610137981 */ /* 0x000ea2000c1e1900 */
[----:B------:R-:W-:-:S04]  /*02a0*/  IMAD.WIDE R10, R6, 0x4, R12 ;  /* 0x00000004060a7825 */ /* 0x000fc800078e020c */
[----:B------:R-:W-:-:S04]  /*02b0*/  IMAD.WIDE R8, R6, 0x4, R14 ;  /* 0x0000000406087825 */ /* 0x000fc800078e020e */
[----:B--2---:R-:W-:Y:S01]  /*02c0*/  FADD R27, R18, R19 ;  /* 0x00000013121b7221 */ /* 0x004fe20000000000 */
[----:B------:R-:W-:-:S04]  /*02d0*/  IMAD.WIDE R18, R6, 0x4, R16 ;  /* 0x0000000406127825 */ /* 0x000fc800078e0210 */
[----:B------:R1:W-:Y:S04]  /*02e0*/  STG.E desc[UR6][R10.64], R27 ;  /* 0x0000001b0a007986 */ /* 0x0003e8000c101906 */
[----:B------:R-:W2:Y:S04]  /*02f0*/  LDG.E R24, desc[UR6][R8.64] ;  /* 0x0000000608187981 */ /* 0x000ea8000c1e1900 */
[----:B------:R-:W2:Y:S01]  /*0300*/  LDG.E R29, desc[UR6][R18.64] ;  /* 0x00000006121d7981 */ /* 0x000ea2000c1e1900 */
[----:B------:R-:W-:-:S04]  /*0310*/  IMAD.WIDE R22, R6, 0x4, R10 ;  /* 0x0000000406167825 */ /* 0x000fc800078e020a */
[----:B0-----:R-:W-:-:S04]  /*0320*/  IMAD.WIDE R12, R6, 0x4, R8 ;  /* 0x00000004060c7825 */ /* 0x001fc800078e0208 */
[----:B------:R-:W-:-:S04]  /*0330*/  IMAD.WIDE R14, R6, 0x4, R18 ;  /* 0x00000004060e7825 */ /* 0x000fc800078e0212 */
[----:B--2---:R-:W-:-:S05]  /*0340*/  FADD R29, R24, R29 ;  /* 0x0000001d181d7221 */ /* 0x004fca0000000000 */
[----:B------:R0:W-:Y:S04]  /*0350*/  STG.E desc[UR6][R22.64], R29 ;  /* 0x0000001d16007986 */ /* 0x0001e8000c101906 */
[----:B------:R-:W2:Y:S04]  /*0360*/  LDG.E R24, desc[UR6][R12.64] ;  /* 0x000000060c187981 */ /* 0x000ea8000c1e1900 */
[----:B------:R-:W2:Y:S01]  /*0370*/  LDG.E R25, desc[UR6][R14.64] ;  /* 0x000000060e197981 */ /* 0x000ea2000c1e1900 */
[----:B------:R-:W-:-:S04]  /*0380*/  IMAD.WIDE R16, R6, 0x4, R22 ;  /* 0x0000000406107825 */ /* 0x000fc800078e0216 */
[----:B------:R-:W-:-:S04]  /*0390*/  IMAD.WIDE R8, R6, 0x4, R12 ;  /* 0x0000000406087825 */ /* 0x000fc800078e020c */
[----:B-1----:R-:W-:-:S04]  /*03a0*/  IMAD.WIDE R10, R6, 0x4, R14 ;  /* 0x00000004060a7825 */ /* 0x002fc800078e020e */
[----:B--2---:R-:W-:-:S05]  /*03b0*/  FADD R25, R24, R25 ;  /* 0x0000001918197221 */ /* 0x004fca0000000000 */
[----:B------:R1:W-:Y:S04]  /*03c0*/  STG.E desc[UR6][R16.64], R25 ;  /* 0x0000001910007986 */ /* 0x0003e8000c101906 */
[----:B------:R-:W2:Y:S04]  /*03d0*/  LDG.E R24, desc[UR6][R8.64] ;  /* 0x0000000608187981 */ /* 0x000ea8000c1e1900 */
[----:B------:R-:W2:Y:S01]  /*03e0*/  LDG.E R27, desc[UR6][R10.64] ;  /* 0x000000060a1b7981 */ /* 0x000ea2000c1e1900 */
[----:B------:R-:W-:-:S04]  /*03f0*/  IMAD.WIDE R18, R6, 0x4, R16 ;  /* 0x0000000406127825 */ /* 0x000fc800078e0210 */
[----:B------:R-:W-:-:S04]  /*0400*/  IMAD.WIDE R12, R6, 0x4, R8 ;  /* 0x00000004060c7825 */ /* 0x000fc800078e0208 */
[----:B------:R-:W-:-:S04]  /*0410*/  IMAD.WIDE R14, R6, 0x4, R10 ;  /* 0x00000004060e7825 */ /* 0x000fc800078e020a */
[----:B--2---:R-:W-:-:S05]  /*0420*/  FADD R27, R24, R27 ;  /* 0x0000001b181b7221 */ /* 0x004fca0000000000 */
[----:B------:R2:W-:Y:S04]  /*0430*/  STG.E desc[UR6][R18.64], R27 ;  /* 0x0000001b12007986 */ /* 0x0005e8000c101906 */
[----:B------:R-:W3:Y:S04]  /*0440*/  LDG.E R24, desc[UR6][R12.64] ;  /* 0x000000060c187981 */ /* 0x000ee8000c1e1900 */
[----:B0-----:R-:W3:Y:S01]  /*0450*/  LDG.E R29, desc[UR6][R14.64] ;  /* 0x000000060e1d7981 */ /* 0x001ee2000c1e1900 */
[----:B------:R-:W-:-:S04]  /*0460*/  IMAD.WIDE R22, R6, 0x4, R18 ;  /* 0x0000000406167825 */ /* 0x000fc800078e0212 */
[----:B------:R-:W-:-:S04]  /*0470*/  IMAD.WIDE R8, R6, 0x4, R12 ;  /* 0x0000000406087825 */ /* 0x000fc800078e020c */
[----:B------:R-:W-:-:S04]  /*0480*/  IMAD.WIDE R10, R6, 0x4, R14 ;  /* 0x00000004060a7825 */ /* 0x000fc800078e020e */
[----:B---3--:R-:W-:-:S05]  /*0490*/  FADD R29, R24, R29 ;  /* 0x0000001d181d7221 */ /* 0x008fca0000000000 */
[----:B------:R0:W-:Y:S04]  /*04a0*/  STG.E desc[UR6][R22.64], R29 ;  /* 0x0000001d16007986 */ /* 0x0001e8000c101906 */
[----:B------:R-:W3:Y:S04]  /*04b0*/  LDG.E R24, desc[UR6][R8.64] ;  /* 0x0000000608187981 */ /* 0x000ee8000c1e1900 */
[----:B-1----:R-:W3:Y:S01]  /*04c0*/  LDG.E R25, desc[UR6][R10.64] ;  /* 0x000000060a197981 */ /* 0x002ee2000c1e1900 */
[----:B------:R-:W-:-:S04]  /*04d0*/  IMAD.WIDE R16, R6, 0x4, R22 ;  /* 0x0000000406107825 */ /* 0x000fc800078e0216 */
[----:B------:R-:W-:-:S04]  /*04e0*/  IMAD.WIDE R12, R6, 0x4, R8 ;  /* 0x00000004060c7825 */ /* 0x000fc800078e0208 */
[----:B------:R-:W-:-:S04]  /*04f0*/  IMAD.WIDE R14, R6, 0x4, R10 ;  /* 0x00000004060e7825 */ /* 0x000fc800078e020a */
[----:B---3--:R-:W-:-:S05]  /*0500*/  FADD R25, R24, R25 ;  /* 0x0000001918197221 */ /* 0x008fca0000000000 */
[----:B------:R1:W-:Y:S04]  /*0510*/  STG.E desc[UR6][R16.64], R25 ;  /* 0x0000001910007986 */ /* 0x0003e8000c101906 */
[----:B------:R-:W3:Y:S04]  /*0520*/  LDG.E R24, desc[UR6][R12.64] ;  /* 0x000000060c187981 */ /* 0x000ee8000c1e1900 */
[----:B--2---:R-:W3:Y:S01]  /*0530*/  LDG.E R27, desc[UR6][R14.64] ;  /* 0x000000060e1b7981 */ /* 0x004ee2000c1e1900 */
[----:B------:R-:W-:-:S04]  /*0540*/  IMAD.WIDE R18, R6, 0x4, R16 ;  /* 0x0000000406127825 */ /* 0x000fc800078e0210 */
[----:B------:R-:W-:-:S04]  /*0550*/  IMAD.WIDE R8, R6, 0x4, R12 ;  /* 0x0000000406087825 */ /* 0x000fc800078e020c */
[----:B------:R-:W-:-:S04]  /*0560*/  IMAD.WIDE R10, R6, 0x4, R14 ;  /* 0x00000004060a7825 */ /* 0x000fc800078e020e */
[----:B---3--:R-:W-:-:S05]  /*0570*/  FADD R27, R24, R27 ;  /* 0x0000001b181b7221 */ /* 0x008fca0000000000 */
        /* <DEDUP_REMOVED lines=50> */
[----:B------:R-:W2:Y:S04]  /*08a0*/  LDG.E R12, desc[UR6][R12.64] ;  /* 0x000000060c0c7981 */ /* 0x000ea8000c1e1900 */
[----:B------:R-:W2:Y:S01]  /*08b0*/  LDG.E R15, desc[UR6][R14.64] ;  /* 0x000000060e0f7981 */ /* 0x000ea2000c1e1900 */
[----:B-1----:R-:W-:Y:S01]  /*08c0*/  IMAD.WIDE R16, R6, 0x4, R22 ;  /* 0x0000000406107825 */ /* 0x002fe200078e0216 */
[----:B------:R-:W-:-:S04]  /*08d0*/  IADD3 R7, PT, PT, R7, 0x10, RZ ;  /* 0x0000001007077810 */ /* 0x000fc80007ffe0ff */
[----:B------:R-:W-:Y:S02]  /*08e0*/  ISETP.NE.AND P2, PT, R7, RZ, PT ;  /* 0x000000ff0700720c */ /* 0x000fe40003f45270 */
[----:B------:R-:W-:Y:S01]  /*08f0*/  LEA R5, R6, R5, 0x4 ;  /* 0x0000000506057211 */ /* 0x000fe200078e20ff */
[----:B--2---:R-:W-:-:S05]  /*0900*/  FADD R19, R12, R15 ;  /* 0x0000000f0c137221 */ /* 0x004fca0000000000 */
[----:B------:R0:W-:Y:S05]  /*0910*/  STG.E desc[UR6][R16.64], R19 ;  /* 0x0000001310007986 */ /* 0x0001ea000c101906 */
[----:B------:R-:W-:Y:S05]  /*0920*/  @P2 BRA `(.L_x_1) ;  /* 0xfffffff800202947 */ /* 0x000fea000383ffff */
[----:B------:R-:W-:-:S07]  /*0930*/  MOV R6, R0 ;  /* 0x0000000000067202 */ /* 0x000fce0000000f00 */
.L_x_0:
[----:B------:R-:W-:-:S13]  /*0940*/  ISETP.NE.AND P2, PT, R20, RZ, PT ;  /* 0x000000ff1400720c */ /* 0x000fda0003f45270 */
[----:B------:R-:W-:Y:S05]  /*0950*/  @!P2 BRA `(.L_x_2) ;  /* 0x000000080010a947 */ /* 0x000fea0003800000 */
[----:B------:R-:W-:Y:S01]  /*0960*/  ISETP.NE.AND P2, PT, R21, RZ, PT ;  /* 0x000000ff1500720c */ /* 0x000fe20003f45270 */
[----:B------:R-:W-:-:S12]  /*0970*/  @!P0 BRA `(.L_x_3) ;  /* 0x0000000000f88947 */ /* 0x000fd80003800000 */
[----:B------:R-:W2:Y:S08]  /*0980*/  LDC R5, c[0x0][0x39c] ;  /* 0x0000e700ff057b82 */ /* 0x000eb00000000800 */
[----:B------:R-:W3:Y:S08]  /*0990*/  LDC.64 R8, c[0x0][0x380] ;  /* 0x0000e000ff087b82 */ /* 0x000ef00000000a00 */
[----:B------:R-:W4:Y:S01]  /*09a0*/  LDC.64 R10, c[0x0][0x388] ;  /* 0x0000e200ff0a7b82 */ /* 0x000f220000000a00 */
[----:B--2---:R-:W-:-:S07]  /*09b0*/  IMAD R7, R6, R5, R3 ;  /* 0x0000000506077224 */ /* 0x004fce00078e0203 */
[----:B------:R-:W2:Y:S01]  /*09c0*/  LDC.64 R12, c[0x0][0x390] ;  /* 0x0000e400ff0c7b82 */ /* 0x000ea20000000a00 */
[----:B---3--:R-:W-:-:S05]  /*09d0*/  IMAD.WIDE R8, R7, 0x4, R8 ;  /* 0x0000000407087825 */ /* 0x008fca00078e0208 */
[----:B-1----:R-:W3:Y:S01]  /*09e0*/  LDG.E R14, desc[UR6][R8.64] ;  /* 0x00000006080e7981 */ /* 0x002ee2000c1e1900 */
[----:B----4-:R-:W-:-:S05]  /*09f0*/  IMAD.WIDE R10, R7, 0x4, R10 ;  /* 0x00000004070a7825 */ /* 0x010fca00078e020a */
[----:B------:R-:W3:Y:S01]  /*0a00*/  LDG.E R15, desc[UR6][R10.64] ;  /* 0x000000060a0f7981 */ /* 0x000ee2000c1e1900 */
[----:B0-----:R-:W-:-:S04]  /*0a10*/  IMAD.WIDE R16, R5, 0x4, R8 ;  /* 0x0000000405107825 */ /* 0x001fc800078e0208 */
[----:B--2---:R-:W-:-:S04]  /*0a20*/  IMAD.WIDE R12, R7, 0x4, R12 ;  /* 0x00000004070c7825 */ /* 0x004fc800078e020c */
[----:B---3--:R-:W-:Y:S01]  /*0a30*/  FADD R7, R14, R15 ;  /* 0x0000000f0e077221 */ /* 0x008fe20000000000 */
[----:B------:R-:W-:-:S04]  /*0a40*/  IMAD.WIDE R14, R5, 0x4, R10 ;  /* 0x00000004050e7825 */ /* 0x000fc800078e020a */
        /* <DEDUP_REMOVED lines=8> */
[----:B------:R-:W2:Y:S04]  /*0ad0*/  LDG.E R24, desc[UR6][R8.64] ;  /* 0x0000000608187981 */ /* 0x000ea8000c1e1900 */
[----:B------:R-:W2:Y:S01]  /*0ae0*/  LDG.E R27, desc[UR6][R10.64] ;  /* 0x000000060a1b7981 */ /* 0x000ea2000c1e1900 */
[----:B------:R-:W-:-:S04]  /*0af0*/  IMAD.WIDE R22, R5, 0x4, R18 ;  /* 0x0000000405167825 */ /* 0x000fc800078e0212 */
[----:B------:R-:W-:-:S04]  /*0b00*/  IMAD.WIDE R16, R5, 0x4, R8 ;  /* 0x0000000405107825 */ /* 0x000fc800078e0208 */
[----:B0-----:R-:W-:-:S04]  /*0b10*/  IMAD.WIDE R12, R5, 0x4, R10 ;  /* 0x00000004050c7825 */ /* 0x001fc800078e020a */
        /* <DEDUP_REMOVED lines=23> */
[----:B--2---:R-:W2:Y:S04]  /*0c90*/  LDG.E R7, desc[UR6][R8.64] ;  /* 0x0000000608077981 */ /* 0x004ea8000c1e1900 */
        /* <DEDUP_REMOVED lines=8> */
[----:B-1----:R-:W-:Y:S01]  /*0d20*/  IMAD.WIDE R18, R5, 0x4, R14 ;  /* 0x0000000405127825 */ /* 0x002fe200078e020e */
[----:B------:R-:W-:-:S03]  /*0d30*/  IADD3 R6, PT, PT, R6, 0x8, RZ ;  /* 0x0000000806067810 */ /* 0x000fc60007ffe0ff */
[----:B--2---:R-:W-:-:S05]  /*0d40*/  FADD R5, R16, R13 ;  /* 0x0000000d10057221 */ /* 0x004fca0000000000 */
[----:B------:R3:W-:Y:S02]  /*0d50*/  STG.E desc[UR6][R18.64], R5 ;  /* 0x0000000512007986 */ /* 0x0007e4000c101906 */
.L_x_3:
[----:B------:R-:W-:Y:S05]  /*0d60*/  @!P2 BRA `(.L_x_2) ;  /* 0x00000004000ca947 */ /* 0x000fea0003800000 */
[----:B------:R-:W-:Y:S01]  /*0d70*/  ISETP.NE.AND P2, PT, R2, RZ, PT ;  /* 0x000000ff0200720c */ /* 0x000fe20003f45270 */
[----:B------:R-:W-:-:S12]  /*0d80*/  @!P1 BRA `(.L_x_4) ;  /* 0x0000000000889947 */ /* 0x000fd80003800000 */
[----:B---3--:R-:W2:Y:S08]  /*0d90*/  LDC R5, c[0x0][0x39c] ;  /* 0x0000e700ff057b82 */ /* 0x008eb00000000800 */
        /* <DEDUP_REMOVED lines=21> */
[----:B------:R-:W3:Y:S01]  /*0ef0*/  LDG.E R27, desc[UR6][R10.64] ;  /* 0x000000060a1b7981 */ /* 0x000ee2000c1e1900 */
[----:B------:R-:W-:-:S04]  /*0f00*/  IMAD.WIDE R22, R5, 0x4, R18 ;  /* 0x0000000405167825 */ /* 0x000fc800078e0212 */
[----:B0-----:R-:W-:-:S04]  /*0f10*/  IMAD.WIDE R12, R5, 0x4, R8 ;  /* 0x00000004050c7825 */ /* 0x001fc800078e0208 */
[----:B------:R-:W-:-:S04]  /*0f20*/  IMAD.WIDE R14, R5, 0x4, R10 ;  /* 0x00000004050e7825 */ /* 0x000fc800078e020a */
[----:B---3--:R-:W-:-:S05]  /*0f30*/  FADD R27, R24, R27 ;  /* 0x0000001b181b7221 */ /* 0x008fca0000000000 */
[----:B------:R2:W-:Y:S04]  /*0f40*/  STG.E desc[UR6][R22.64], R27 ;  /* 0x0000001b16007986 */ /* 0x0005e8000c101906 */
[----:B------:R-:W3:Y:S04]  /*0f50*/  LDG.E R12, desc[UR6][R12.64] ;  /* 0x000000060c0c7981 */ /* 0x000ee8000c1e1900 */
[----:B------:R-:W3:Y:S01]  /*0f60*/  LDG.E R15, desc[UR6][R14.64] ;  /* 0x000000060e0f7981 */ /* 0x000ee2000c1e1900 */
[----:B------:R-:W-:Y:S01]  /*0f70*/  IMAD.WIDE R16, R5, 0x4, R22 ;  /* 0x0000000405107825 */ /* 0x000fe200078e0216 */
[----:B------:R-:W-:-:S03]  /*0f80*/  IADD3 R6, PT, PT, R6, 0x4, RZ ;  /* 0x0000000406067810 */ /* 0x000fc60007ffe0ff */
[----:B---3--:R-:W-:-:S05]  /*0f90*/  FADD R5, R12, R15 ;  /* 0x0000000f0c057221 */ /* 0x008fca0000000000 */
[----:B------:R2:W-:Y:S02]  /*0fa0*/  STG.E desc[UR6][R16.64], R5 ;  /* 0x0000000510007986 */ /* 0x0005e4000c101906 */
.L_x_4:
[----:B------:R-:W-:Y:S05]  /*0fb0*/  @!P2 BRA `(.L_x_2) ;  /* 0x000000000078a947 */ /* 0x000fea0003800000 */
[----:B--23--:R-:W2:Y:S08]  /*0fc0*/  LDC R5, c[0x0][0x39c] ;  /* 0x0000e700ff057b82 */ /* 0x00ceb00000000800 */
[----:B------:R-:W3:Y:S08]  /*0fd0*/  LDC.64 R8, c[0x0][0x380] ;  /* 0x0000e000ff087b82 */ /* 0x000ef00000000a00 */
[----:B------:R-:W4:Y:S01]  /*0fe0*/  LDC.64 R10, c[0x0][0x388] ;  /* 0x0000e200ff0a7b82 */ /* 0x000f220000000a00 */
[----:B--2---:R-:W-:-:S04]  /*0ff0*/  IMAD R13, R6, R5, R3 ;  /* 0x00000005060d7224 */ /* 0x004fc800078e0203 */
[----:B---3--:R-:W-:-:S05]  /*1000*/  IMAD.WIDE R6, R13, 0x4, R8 ;  /* 0x000000040d067825 */ /* 0x008fca00078e0208 */
[----:B-1----:R-:W2:Y:S01]  /*1010*/  LDG.E R12, desc[UR6][R6.64] ;  /* 0x00000006060c7981 */ /* 0x002ea2000c1e1900 */
[C---:B----4-:R-:W-:Y:S02]  /*1020*/  IMAD.WIDE R8, R13.reuse, 0x4, R10 ;  /* 0x000000040d087825 */ /* 0x050fe400078e020a */
[----:B------:R-:W1:Y:S03]  /*1030*/  LDC.64 R10, c[0x0][0x390] ;  /* 0x0000e400ff0a7b82 */ /* 0x000e660000000a00 */
[----:B------:R-:W2:Y:S01]  /*1040*/  LDG.E R15, desc[UR6][R8.64] ;  /* 0x00000006080f7981 */ /* 0x000ea2000c1e1900 */
[----:B------:R-:W-:Y:S01]  /*1050*/  ISETP.NE.AND P2, PT, R2, 0x1, PT ;  /* 0x000000010200780c */ /* 0x000fe20003f45270 */
[----:B-1----:R-:W-:-:S04]  /*1060*/  IMAD.WIDE R10, R13, 0x4, R10 ;  /* 0x000000040d0a7825 */ /* 0x002fc800078e020a */
[----:B--2---:R-:W-:-:S05]  /*1070*/  FADD R15, R12, R15 ;  /* 0x0000000f0c0f7221 */ /* 0x004fca0000000000 */
[----:B------:R4:W-:Y:S03]  /*1080*/  STG.E desc[UR6][R10.64], R15 ;  /* 0x0000000f0a007986 */ /* 0x0009e6000c101906 */
[----:B------:R-:W-:Y:S05]  /*1090*/  @!P2 BRA `(.L_x_2) ;  /* 0x000000000040a947 */ /* 0x000fea0003800000 */
[----:B------:R-:W-:-:S04]  /*10a0*/  IMAD.WIDE R6, R5, 0x4, R6 ;  /* 0x0000000405067825 */ /* 0x000fc800078e0206 */
[C---:B------:R-:W-:Y:S01]  /*10b0*/  IMAD.WIDE R8, R5.reuse, 0x4, R8 ;  /* 0x0000000405087825 */ /* 0x040fe200078e0208 */
[----:B------:R-:W2:Y:S04]  /*10c0*/  LDG.E R12, desc[UR6][R6.64] ;  /* 0x00000006060c7981 */ /* 0x000ea8000c1e1900 */
[----:B------:R-:W2:Y:S01]  /*10d0*/  LDG.E R13, desc[UR6][R8.64] ;  /* 0x00000006080d7981 */ /* 0x000ea2000c1e1900 */
[----:B----4-:R-:W-:Y:S01]  /*10e0*/  IMAD.WIDE R10, R5, 0x4, R10 ;  /* 0x00000004050a7825 */ /* 0x010fe200078e020a */
[----:B------:R-:W-:-:S03]  /*10f0*/  ISETP.NE.AND P2, PT, R2, 0x2, PT ;  /* 0x000000020200780c */ /* 0x000fc60003f45270 */
[----:B--2---:R-:W-:-:S05]  /*1100*/  FADD R13, R12, R13 ;  /* 0x0000000d0c0d7221 */ /* 0x004fca0000000000 */
[----:B------:R1:W-:Y:S05]  /*1110*/  STG.E desc[UR6][R10.64], R13 ;  /* 0x0000000d0a007986 */ /* 0x0003ea000c101906 */
[----:B------:R-:W-:Y:S05]  /*1120*/  @!P2 BRA `(.L_x_2) ;  /* 0x00000000001ca947 */ /* 0x000fea0003800000 */
[----:B------:R-:W-:-:S04]  /*1130*/  IMAD.WIDE R6, R5, 0x4, R6 ;  /* 0x0000000405067825 */ /* 0x000fc800078e0206 */
[C---:B------:R-:W-:Y:S02]  /*1140*/  IMAD.WIDE R8, R5.reuse, 0x4, R8 ;  /* 0x0000000405087825 */ /* 0x040fe400078e0208 */
[----:B------:R-:W2:Y:S04]  /*1150*/  LDG.E R6, desc[UR6][R6.64] ;  /* 0x0000000606067981 */ /* 0x000ea8000c1e1900 */
[----:B------:R-:W2:Y:S01]  /*1160*/  LDG.E R9, desc[UR6][R8.64] ;  /* 0x0000000608097981 */ /* 0x000ea2000c1e1900 */
[----:B-1----:R-:W-:-:S04]  /*1170*/  IMAD.WIDE R10, R5, 0x4, R10 ;  /* 0x00000004050a7825 */ /* 0x002fc800078e020a */
[----:B--2---:R-:W-:-:S05]  /*1180*/  FADD R5, R6, R9 ;  /* 0x0000000906057221 */ /* 0x004fca0000000000 */
[----:B------:R1:W-:Y:S02]  /*1190*/  STG.E desc[UR6][R10.64], R5 ;  /* 0x000000050a007986 */ /* 0x0003e4000c101906 */
.L_x_2:
[----:B------:R-:W5:Y:S01]  /*11a0*/  LDCU UR5, c[0x0][0x39c] ;  /* 0x00007380ff0577ac */ /* 0x000f620008000800 */
[----:B------:R-:W-:-:S04]  /*11b0*/  IADD3 R3, PT, PT, R3, UR4, RZ ;  /* 0x0000000403037c10 */ /* 0x000fc8000fffe0ff */
[----:B-----5:R-:W-:-:S13]  /*11c0*/  ISETP.GE.AND P2, PT, R3, UR5, PT ;  /* 0x0000000503007c0c */ /* 0x020fda000bf46270 */
[----:B------:R-:W-:Y:S05]  /*11d0*/  @!P2 BRA `(.L_x_5) ;  /* 0xffffffec00dca947 */ /* 0x000fea000383ffff */
[----:B-1----:R-:W-:Y:S05]  /*11e0*/  EXIT ;  /* 0x000000000000794d */ /* 0x002fea0003800000 */
.L_x_6:
[----:B------:R-:W-:-:S00]  /*11f0*/  BRA `(.L_x_6) ;  /* 0xfffffffc00fc7947 */ /* 0x000fc0000383ffff */
[----:B------:R-:W-:-:S00]  /*1200*/  NOP ;  /* 0x0000000000007918 */ /* 0x000fc00000000000 */
[----:B------:R-:W-:-:S00]  /*1210*/  NOP ;  /* 0x0000000000007918 */ /* 0x000fc00000000000 */
[----:B------:R-:W-:-:S00]  /*1220*/  NOP ;  /* 0x0000000000007918 */ /* 0x000fc00000000000 */
[----:B------:R-:W-:-:S00]  /*1230*/  NOP ;  /* 0x0000000000007918 */ /* 0x000fc00000000000 */
[----:B------:R-:W-:-:S00]  /*1240*/  NOP ;  /* 0x0000000000007918 */ /* 0x000fc00000000000 */
[----:B------:R-:W-:-:S00]  /*1250*/  NOP ;  /* 0x0000000000007918 */ /* 0x000fc00000000000 */
[----:B------:R-:W-:-:S00]  /*1260*/  NOP ;  /* 0x0000000000007918 */ /* 0x000fc00000000000 */
[----:B------:R-:W-:-:S00]  /*1270*/  NOP ;  /* 0x0000000000007918 */ /* 0x000fc00000000000 */
.L_x_21:


//--------------------- .text.matAddRow           --------------------------
	.section	.text.matAddRow,"ax",@progbits
	.align	128
        .global         matAddRow
        .type           matAddRow,@function
        .size           matAddRow,(.L_x_22 - matAddRow)
        .other          matAddRow,@"STO_CUDA_ENTRY STV_DEFAULT"
matAddRow:
.text.matAddRow:
[----:B------:R-:W-:Y:S01]  /*0000*/  LDC R1, c[0x0][0x37c] ;  /* 0x0000df00ff017b82 */ /* 0x000fe20000000800 */
[----:B------:R-:W0:Y:S07]  /*0010*/  S2R R3, SR_CTAID.Y ;  /* 0x0000000000037919 */ /* 0x000e2e0000002600 */
[----:B------:R-:W1:Y:S01]  /*0020*/  LDC.64 R4, c[0x0][0x398] ;  /* 0x0000e600ff047b82 */ /* 0x000e620000000a00 */
[----:B------:R-:W0:Y:S01]  /*0030*/  LDCU UR4, c[0x0][0x364] ;  /* 0x00006c80ff0477ac */ /* 0x000e220008000800 */
[----:B------:R-:W0:Y:S01]  /*0040*/  S2R R0, SR_TID.Y ;  /* 0x0000000000007919 */ /* 0x000e220000002200 */
[----:B-1----:R-:W-:Y:S01]  /*0050*/  ISETP.GE.AND P0, PT, R5, 0x1, PT ;  /* 0x000000010500780c */ /* 0x002fe20003f06270 */
[----:B0-----:R-:W-:-:S05]  /*0060*/  IMAD R3, R3, UR4, R0 ;  /* 0x0000000403037c24 */ /* 0x001fca000f8e0200 */
[----:B------:R-:W-:-:S13]  /*0070*/  ISETP.GE.OR P0, PT, R3, R4, !P0 ;  /* 0x000000040300720c */ /* 0x000fda0004706670 */
[----:B------:R-:W-:Y:S05]  /*0080*/  @P0 EXIT ;  /* 0x000000000000094d */ /* 0x000fea0003800000 */
[----:B------:R-:W0:Y:S01]  /*0090*/  LDCU.64 UR6, c[0x0][0x390] ;  /* 0x00007200ff0677ac */ /* 0x000e220008000a00 */
[C---:B------:R-:W-:Y:S02]  /*00a0*/  LOP3.LUT R14, R5.reuse, 0xf, RZ, 0xc0, !PT ;  /* 0x0000000f050e7812 */ /* 0x040fe400078ec0ff */
[----:B------:R-:W-:Y:S01]  /*00b0*/  LOP3.LUT R15, R5, 0x7, RZ, 0xc0, !PT ;  /* 0x00000007050f7812 */ /* 0x000fe200078ec0ff */
[----:B------:R-:W1:Y:S01]  /*00c0*/  LDCU UR5, c[0x0][0x374] ;  /* 0x00006e80ff0577ac */ /* 0x000e620008000800 */
[----:B------:R-:W-:-:S03]  /*00d0*/  IADD3 R0, PT, PT, R14, -0x1, RZ ;  /* 0xffffffff0e007810 */ /* 0x000fc60007ffe0ff */
[----:B------:R-:W-:Y:S01]  /*00e0*/  VIADD R2, R15, 0xffffffff ;  /* 0xffffffff0f027836 */ /* 0x000fe20000000000 */
[----:B------:R-:W-:Y:S01]  /*00f0*/  ISETP.GE.U32.AND P0, PT, R0, 0x7, PT ;  /* 0x000000070000780c */ /* 0x000fe20003f06070 */
[----:B------:R-:W2:Y:S01]  /*0100*/  LDCU.64 UR8, c[0x0][0x358] ;  /* 0x00006b00ff0877ac */ /* 0x000ea20008000a00 */
[C---:B------:R-:W-:Y:S02]  /*0110*/  LOP3.LUT R0, R5.reuse, 0x7ffffff0, RZ, 0xc0, !PT ;  /* 0x7ffffff005007812 */ /* 0x040fe400078ec0ff */
[----:B------:R-:W-:Y:S02]  /*0120*/  ISETP.GE.U32.AND P1, PT, R2, 0x3, PT ;  /* 0x000000030200780c */ /* 0x000fe40003f26070 */
[----:B------:R-:W-:Y:S02]  /*0130*/  LOP3.LUT R2, R5, 0x3, RZ, 0xc0, !PT ;  /* 0x0000000305027812 */ /* 0x000fe400078ec0ff */
[----:B------:R-:W-:Y:S01]  /*0140*/  IADD3 R4, PT, PT, -R0, RZ, RZ ;  /* 0x000000ff00047210 */ /* 0x000fe20007ffe1ff */
[----:B0-----:R-:W-:-:S04]  /*0150*/  UIADD3 UR6, UP0, UPT, UR6, 0x20, URZ ;  /* 0x0000002006067890 */ /* 0x001fc8000ff1e0ff */
[----:B------:R-:W-:Y:S02]  /*0160*/  UIADD3.X UR7, UPT, UPT, URZ, UR7, URZ, UP0, !UPT ;  /* 0x00000007ff077290 */ /* 0x000fe400087fe4ff */
[----:B-1----:R-:W-:-:S12]  /*0170*/  UIMAD UR4, UR4, UR5, URZ ;  /* 0x00000005040472a4 */ /* 0x002fd8000f8e02ff */
.L_x_12:
[----:B0-----:R-:W0:Y:S01]  /*0180*/  LDCU.64 UR10, c[0x0][0x398] ;  /* 0x00007300ff0a77ac */ /* 0x001e220008000a00 */
[----:B------:R-:W-:Y:S01]  /*0190*/  HFMA2 R6, -RZ, RZ, 0, 0 ;  /* 0x00000000ff067431 */ /* 0x000fe200000001ff */
[----:B0-----:R-:W-:Y:S02]  /*01a0*/  UISETP.GE.U32.AND UP0, UPT, UR11, 0x10, UPT ;  /* 0x000000100b00788c */ /* 0x001fe4000bf06070 */
[C---:B------:R-:W-:Y:S02]  /*01b0*/  IMAD R5, R3.reuse, UR11, RZ ;  /* 0x0000000b03057c24 */ /* 0x040fe4000f8e02ff */
[----:B------:R-:W-:-:S05]  /*01c0*/  VIADD R3, R3, UR4 ;  /* 0x0000000403037c36 */ /* 0x000fca0008000000 */
[----:B------:R-:W-:Y:S01]  /*01d0*/  ISETP.GE.AND P2, PT, R3, UR10, PT ;  /* 0x0000000a03007c0c */ /* 0x000fe2000bf46270 */
[----:B-1-34-:R-:W-:-:S12]  /*01e0*/  BRA.U !UP0, `(.L_x_7) ;  /* 0x0000000508787547 */ /* 0x01afd8000b800000 */
[----:B------:R-:W0:Y:S01]  /*01f0*/  LDC.64 R6, c[0x0][0x380] ;  /* 0x0000e000ff067b82 */ /* 0x000e220000000a00 */
[----:B------:R-:W-:Y:S01]  /*0200*/  MOV R11, UR7 ;  /* 0x00000007000b7c02 */ /* 0x000fe20008000f00 */
[----:B------:R-:W-:Y:S02]  /*0210*/  IMAD.U32 R10, RZ, RZ, UR6 ;  /* 0x00000006ff0a7e24 */ /* 0x000fe4000f8e00ff */
[----:B------:R-:W-:Y:S02]  /*0220*/  IMAD.MOV.U32 R12, RZ, RZ, R4 ;  /* 0x000000ffff0c7224 */ /* 0x000fe400078e0004 */
[C---:B------:R-:W-:Y:S02]  /*0230*/  IMAD.WIDE.U32 R10, R5.reuse, 0x4, R10 ;  /* 0x00000004050a7825 */ /* 0x040fe400078e000a */
[----:B------:R-:W1:Y:S02]  /*0240*/  LDC.64 R8, c[0x0][0x388] ;  /* 0x0000e200ff087b82 */ /* 0x000e640000000a00 */
[----:B------:R-:W-:Y:S01]  /*0250*/  IMAD.MOV.U32 R16, RZ, RZ, R10 ;  /* 0x000000ffff107224 */ /* 0x000fe200078e000a */
[----:B------:R-:W-:Y:S01]  /*0260*/  MOV R17, R11 ;  /* 0x0000000b00117202 */ /* 0x000fe20000000f00 */
[----:B0-----:R-:W-:-:S03]  /*0270*/  IMAD.WIDE.U32 R6, R5, 0x4, R6 ;  /* 0x0000000405067825 */ /* 0x001fc600078e0006 */
[----:B------:R-:W-:Y:S01]  /*0280*/  IADD3 R20, P3, PT, R6, 0x20, RZ ;  /* 0x0000002006147810 */ /* 0x000fe20007f7e0ff */
[----:B-1----:R-:W-:-:S04]  /*0290*/  IMAD.WIDE.U32 R8, R5, 0x4, R8 ;  /* 0x0000000405087825 */ /* 0x002fc800078e0008 */
[----:B------:R-:W-:Y:S01]  /*02a0*/  IMAD.X R23, RZ, RZ, R7, P3 ;  /* 0x000000ffff177224 */ /* 0x000fe200018e0607 */
[----:B------:R-:W-:-:S04]  /*02b0*/  IADD3 R13, P4, PT, R8, 0x20, RZ ;  /* 0x00000020080d7810 */ /* 0x000fc80007f9e0ff */
[----:B------:R-:W-:-:S09]  /*02c0*/  IADD3.X R18, PT, PT, RZ, R9, RZ, P4, !PT ;  /* 0x00000009ff127210 */ /* 0x000fd200027fe4ff */
.L_x_8:
[----:B------:R-:W-:Y:S01]  /*02d0*/  MOV R8, R20 ;  /* 0x0000001400087202 */ /* 0x000fe20000000f00 */
[----:B------:R-:W-:Y:S01]  /*02e0*/  IMAD.MOV.U32 R9, RZ, RZ, R23 ;  /* 0x000000ffff097224 */ /* 0x000fe200078e0017 */
[----:B------:R-:W-:Y:S01]  /*02f0*/  MOV R6, R13 ;  /* 0x0000000d00067202 */ /* 0x000fe20000000f00 */
[----:B------:R-:W-:-:S03]  /*0300*/  IMAD.MOV.U32 R7, RZ, RZ, R18 ;  /* 0x000000ffff077224 */ /* 0x000fc600078e0012 */
[----:B--2-4-:R-:W2:Y:S04]  /*0310*/  LDG.E R10, desc[UR8][R8.64+-0x20] ;  /* 0xffffe008080a7981 */ /* 0x014ea8000c1e1900 */
[----:B------:R-:W2:Y:S02]  /*0320*/  LDG.E R11, desc[UR8][R6.64+-0x20] ;  /* 0xffffe008060b7981 */ /* 0x000ea4000c1e1900 */
[----:B--2---:R-:W-:Y:S01]  /*0330*/  FADD R13, R10, R11 ;  /* 0x0000000b0a0d7221 */ /* 0x004fe20000000000 */
[----:B------:R-:W-:Y:S01]  /*0340*/  MOV R10, R16 ;  /* 0x00000010000a7202 */ /* 0x000fe20000000f00 */
[----:B------:R-:W-:-:S05]  /*0350*/  IMAD.MOV.U32 R11, RZ, RZ, R17 ;  /* 0x000000ffff0b7224 */ /* 0x000fca00078e0011 */
[----:B------:R0:W-:Y:S04]  /*0360*/  STG.E desc[UR8][R10.64+-0x20], R13 ;  /* 0xffffe00d0a007986 */ /* 0x0001e8000c101908 */
[----:B------:R-:W2:Y:S04]  /*0370*/  LDG.E R16, desc[UR8][R8.64+-0x1c] ;  /* 0xffffe40808107981 */ /* 0x000ea8000c1e1900 */
[----:B------:R-:W2:Y:S02]  /*0380*/  LDG.E R17, desc[UR8][R6.64+-0x1c] ;  /* 0xffffe40806117981 */ /* 0x000ea4000c1e1900 */
[----:B--2---:R-:W-:-:S05]  /*0390*/  FADD R17, R16, R17 ;  /* 0x0000001110117221 */ /* 0x004fca0000000000 */
[----:B------:R1:W-:Y:S04]  /*03a0*/  STG.E desc[UR8][R10.64+-0x1c], R17 ;  /* 0xffffe4110a007986 */ /* 0x0003e8000c101908 */
[----:B------:R-:W2:Y:S04]  /*03b0*/  LDG.E R16, desc[UR8][R8.64+-0x18] ;  /* 0xffffe80808107981 */ /* 0x000ea8000c1e1900 */
[----:B------:R-:W2:Y:S02]  /*03c0*/  LDG.E R19, desc[UR8][R6.64+-0x18] ;  /* 0xffffe80806137981 */ /* 0x000ea4000c1e1900 */
[----:B--2---:R-:W-:-:S05]  /*03d0*/  FADD R19, R16, R19 ;  /* 0x0000001310137221 */ /* 0x004fca0000000000 */
[----:B------:R2:W-:Y:S04]  /*03e0*/  STG.E desc[UR8][R10.64+-0x18], R19 ;  /* 0xffffe8130a007986 */ /* 0x0005e8000c101908 */
[----:B------:R-:W3:Y:S04]  /*03f0*/  LDG.E R16, desc[UR8][R8.64+-0x14] ;  /* 0xffffec0808107981 */ /* 0x000ee8000c1e1900 */
[----:B------:R-:W3:Y:S02]  /*0400*/  LDG.E R21, desc[UR8][R6.64+-0x14] ;  /* 0xffffec0806157981 */ /* 0x000ee4000c1e1900 */
[----:B---3--:R-:W-:-:S05]  /*0410*/  FADD R21, R16, R21 ;  /* 0x0000001510157221 */ /* 0x008fca0000000000 */
[----:B------:R3:W-:Y:S04]  /*0420*/  STG.E desc[UR8][R10.64+-0x14], R21 ;  /* 0xffffec150a007986 */ /* 0x0007e8000c101908 */
[----:B0-----:R-:W4:Y:S04]  /*0430*/  LDG.E R13, desc[UR8][R8.64+-0x10] ;  /* 0xfffff008080d7981 */ /* 0x001f28000c1e1900 */
[----:B------:R-:W4:Y:S02]  /*0440*/  LDG.E R16, desc[UR8][R6.64+-0x10] ;  /* 0xfffff00806107981 */ /* 0x000f24000c1e1900 */
[----:B----4-:R-:W-:-:S05]  /*0450*/  FADD R13, R13, R16 ;  /* 0x000000100d0d7221 */ /* 0x010fca0000000000 */
[----:B------:R0:W-:Y:S04]  /*0460*/  STG.E desc[UR8][R10.64+-0x10], R13 ;  /* 0xfffff00d0a007986 */ /* 0x0001e8000c101908 */
[----:B------:R-:W4:Y:S04]  /*0470*/  LDG.E R16, desc[UR8][R8.64+-0xc] ;  /* 0xfffff40808107981 */ /* 0x000f28000c1e1900 */
[----:B-1----:R-:W4:Y:S02]  /*0480*/  LDG.E R17, desc[UR8][R6.64+-0xc] ;  /* 0xfffff40806117981 */ /* 0x002f24000c1e1900 */
[----:B----4-:R-:W-:-:S05]  /*0490*/  FADD R17, R16, R17 ;  /* 0x0000001110117221 */ /* 0x010fca0000000000 */
[----:B------:R1:W-:Y:S04]  /*04a0*/  STG.E desc[UR8][R10.64+-0xc], R17 ;  /* 0xfffff4110a007986 */ /* 0x0003e8000c101908 */
[----:B------:R-:W4:Y:S04]  /*04b0*/  LDG.E R16, desc[UR8][R8.64+-0x8] ;  /* 0xfffff80808107981 */ /* 0x000f28000c1e1900 */
[----:B--2---:R-:W4:Y:S02]  /*04c0*/  LDG.E R19, desc[UR8][R6.64+-0x8] ;  /* 0xfffff80806137981 */ /* 0x004f24000c1e1900 */
[----:B----4-:R-:W-:-:S05]  /*04d0*/  FADD R19, R16, R19 ;  /* 0x0000001310137221 */ /* 0x010fca0000000000 */
[----:B------:R2:W-:Y:S04]  /*04e0*/  STG.E desc[UR8][R10.64+-0x8], R19 ;  /* 0xfffff8130a007986 */ /* 0x0005e8000c101908 */
[----:B------:R-:W4:Y:S04]  /*04f0*/  LDG.E R16, desc[UR8][R8.64+-0x4] ;  /* 0xfffffc0808107981 */ /* 0x000f28000c1e1900 */
[----:B---3--:R-:W4:Y:S02]  /*0500*/  LDG.E R21, desc[UR8][R6.64+-0x4] ;  /* 0xfffffc0806157981 */ /* 0x008f24000c1e1900 */
[----:B----4-:R-:W-:-:S05]  /*0510*/  FADD R21, R16, R21 ;  /* 0x0000001510157221 */ /* 0x010fca0000000000 */
        /* <DEDUP_REMOVED lines=29> */
[----:B------:R-:W2:Y:S04]  /*06f0*/  LDG.E R16, desc[UR8][R8.64+0x1c] ;  /* 0x00001c0808107981 */ /* 0x000ea8000c1e1900 */
[----:B---3--:R-:W2:Y:S01]  /*0700*/  LDG.E R21, desc[UR8][R6.64+0x1c] ;  /* 0x00001c0806157981 */ /* 0x008ea2000c1e1900 */
[----:B------:R-:W-:Y:S02]  /*0710*/  IADD3 R12, PT, PT, R12, 0x10, RZ ;  /* 0x000000100c0c7810 */ /* 0x000fe40007ffe0ff */
[----:B------:R-:W-:-:S02]  /*0720*/  IADD3 R20, P4, PT, R8, 0x40, RZ ;  /* 0x0000004008147810 */ /* 0x000fc40007f9e0ff */
[----:B------:R-:W-:Y:S02]  /*0730*/  ISETP.NE.AND P3, PT, R12, RZ, PT ;  /* 0x000000ff0c00720c */ /* 0x000fe40003f65270 */
[----:B0-----:R-:W-:Y:S01]  /*0740*/  IADD3 R13, P5, PT, R6, 0x40, RZ ;  /* 0x00000040060d7810 */ /* 0x001fe20007fbe0ff */
[----:B------:R-:W-:-:S03]  /*0750*/  IMAD.X R23, RZ, RZ, R9, P4 ;  /* 0x000000ffff177224 */ /* 0x000fc600020e0609 */
[----:B------:R-:W-:Y:S01]  /*0760*/  IADD3.X R18, PT, PT, RZ, R7, RZ, P5, !PT ;  /* 0x00000007ff127210 */ /* 0x000fe20002ffe4ff */
[----:B--2---:R-:W-:Y:S01]  /*0770*/  FADD R21, R16, R21 ;  /* 0x0000001510157221 */ /* 0x004fe20000000000 */
[----:B------:R-:W-:-:S04]  /*0780*/  IADD3 R16, P6, PT, R10, 0x40, RZ ;  /* 0x000000400a107810 */ /* 0x000fc80007fde0ff */
[----:B------:R4:W-:Y:S01]  /*0790*/  STG.E desc[UR8][R10.64+0x1c], R21 ;  /* 0x00001c150a007986 */ /* 0x0009e2000c101908 */
[----:B-1----:R-:W-:Y:S01]  /*07a0*/  IMAD.X R17, RZ, RZ, R11, P6 ;  /* 0x000000ffff117224 */ /* 0x002fe200030e060b */
[----:B------:R-:W-:Y:S07]  /*07b0*/  @P3 BRA `(.L_x_8) ;  /* 0xfffffff800c43947 */ /* 0x000fee000383ffff */
[----:B------:R-:W-:-:S07]  /*07c0*/  MOV R6, R0 ;  /* 0x0000000000067202 */ /* 0x000fce0000000f00 */
.L_x_7:
[----:B------:R-:W-:-:S13]  /*07d0*/  ISETP.NE.AND P3, PT, R14, RZ, PT ;  /* 0x000000ff0e00720c */ /* 0x000fda0003f65270 */
[----:B------:R-:W-:Y:S05]  /*07e0*/  @!P3 BRA `(.L_x_9) ;  /* 0x000000080004b947 */ /* 0x000fea0003800000 */
[----:B------:R-:W-:Y:S01]  /*07f0*/  ISETP.NE.AND P3, PT, R15, RZ, PT ;  /* 0x000000ff0f00720c */ /* 0x000fe20003f65270 */
[----:B------:R-:W-:-:S12]  /*0800*/  @!P0 BRA `(.L_x_10) ;  /* 0x0000000000d08947 */ /* 0x000fd80003800000 */
[----:B------:R-:W0:Y:S01]  /*0810*/  LDC.64 R16, c[0x0][0x380] ;  /* 0x0000e000ff107b82 */ /* 0x000e220000000a00 */
[C---:B------:R-:W-:Y:S01]  /*0820*/  IMAD.IADD R7, R5.reuse, 0x1, R6 ;  /* 0x0000000105077824 */ /* 0x040fe200078e0206 */
[----:B------:R-:W1:Y:S06]  /*0830*/  LDCU.128 UR12, c[0x0][0x380] ;  /* 0x00007000ff0c77ac */ /* 0x000e6c0008000c00 */
[----:B----4-:R-:W3:Y:S08]  /*0840*/  LDC.64 R18, c[0x0][0x388] ;  /* 0x0000e200ff127b82 */ /* 0x010ef00000000a00 */
[----:B------:R-:W4:Y:S01]  /*0850*/  LDC.64 R12, c[0x0][0x390] ;  /* 0x0000e400ff0c7b82 */ /* 0x000f220000000a00 */
[----:B------:R-:W-:Y:S01]  /*0860*/  IADD3 R22, P4, PT, R5, R6, RZ ;  /* 0x0000000605167210 */ /* 0x000fe20007f9e0ff */
[----:B------:R-:W5:Y:S01]  /*0870*/  LDCU.64 UR10, c[0x0][0x390] ;  /* 0x00007200ff0a77ac */ /* 0x000f620008000a00 */
[----:B0-----:R-:W-:-:S06]  /*0880*/  IMAD.WIDE.U32 R16, R7, 0x4, R16 ;  /* 0x0000000407107825 */ /* 0x001fcc00078e0010 */
[----:B--2---:R-:W2:Y:S01]  /*0890*/  LDG.E R16, desc[UR8][R16.64] ;  /* 0x0000000810107981 */ /* 0x004ea2000c1e1900 */
[----:B---3--:R-:W-:-:S06]  /*08a0*/  IMAD.WIDE.U32 R18, R7, 0x4, R18 ;  /* 0x0000000407127825 */ /* 0x008fcc00078e0012 */
[----:B------:R-:W2:Y:S01]  /*08b0*/  LDG.E R19, desc[UR8][R18.64] ;  /* 0x0000000812137981 */ /* 0x000ea2000c1e1900 */
[----:B------:R-:W-:Y:S01]  /*08c0*/  IMAD.SHL.U32 R20, R22, 0x4, RZ ;  /* 0x0000000416147824 */ /* 0x000fe200078e00ff */
[----:B------:R-:W-:-:S04]  /*08d0*/  IADD3.X R9, PT, PT, RZ, RZ, RZ, P4, !PT ;  /* 0x000000ffff097210 */ /* 0x000fc800027fe4ff */
[----:B------:R-:W-:Y:S02]  /*08e0*/  SHF.L.U64.HI R22, R22, 0x2, R9 ;  /* 0x0000000216167819 */ /* 0x000fe40000010209 */
[C---:B-1----:R-:W-:Y:S02]  /*08f0*/  IADD3 R8, P4, PT, R20.reuse, UR12, RZ ;  /* 0x0000000c14087c10 */ /* 0x042fe4000ff9e0ff */
[----:B------:R-:W-:Y:S02]  /*0900*/  IADD3 R10, P5, PT, R20, UR14, RZ ;  /* 0x0000000e140a7c10 */ /* 0x000fe4000ffbe0ff */
[C---:B------:R-:W-:Y:S02]  /*0910*/  IADD3.X R9, PT, PT, R22.reuse, UR13, RZ, P4, !PT ;  /* 0x0000000d16097c10 */ /* 0x040fe4000a7fe4ff */
[----:B------:R-:W-:Y:S01]  /*0920*/  IADD3.X R11, PT, PT, R22, UR15, RZ, P5, !PT ;  /* 0x0000000f160b7c10 */ /* 0x000fe2000affe4ff */
[----:B--2---:R-:W-:Y:S01]  /*0930*/  FADD R21, R16, R19 ;  /* 0x0000001310157221 */ /* 0x004fe20000000000 */
[----:B----4-:R-:W-:-:S05]  /*0940*/  IMAD.WIDE.U32 R16, R7, 0x4, R12 ;  /* 0x0000000407107825 */ /* 0x010fca00078e000c */
[----:B------:R0:W-:Y:S04]  /*0950*/  STG.E desc[UR8][R16.64], R21 ;  /* 0x0000001510007986 */ /* 0x0001e8000c101908 */
[----:B------:R-:W2:Y:S04]  /*0960*/  LDG.E R7, desc[UR8][R8.64+0x4] ;  /* 0x0000040808077981 */ /* 0x000ea8000c1e1900 */
[----:B------:R-:W2:Y:S01]  /*0970*/  LDG.E R18, desc[UR8][R10.64+0x4] ;  /* 0x000004080a127981 */ /* 0x000ea2000c1e1900 */
[----:B-----5:R-:W-:-:S04]  /*0980*/  IADD3 R12, P4, PT, R20, UR10, RZ ;  /* 0x0000000a140c7c10 */ /* 0x020fc8000ff9e0ff */
[----:B------:R-:W-:Y:S01]  /*0990*/  IADD3.X R13, PT, PT, R22, UR11, RZ, P4, !PT ;  /* 0x0000000b160d7c10 */ /* 0x000fe2000a7fe4ff */
[----:B--2---:R-:W-:-:S05]  /*09a0*/  FADD R7, R7, R18 ;  /* 0x0000001207077221 */ /* 0x004fca0000000000 */
[----:B------:R1:W-:Y:S04]  /*09b0*/  STG.E desc[UR8][R12.64+0x4], R7 ;  /* 0x000004070c007986 */ /* 0x0003e8000c101908 */
[----:B------:R-:W2:Y:S04]  /*09c0*/  LDG.E R18, desc[UR8][R8.64+0x8] ;  /* 0x0000080808127981 */ /* 0x000ea8000c1e1900 */
[----:B------:R-:W2:Y:S02]  /*09d0*/  LDG.E R19, desc[UR8][R10.64+0x8] ;  /* 0x000008080a137981 */ /* 0x000ea4000c1e1900 */
[----:B--2---:R-:W-:-:S05]  /*09e0*/  FADD R19, R18, R19 ;  /* 0x0000001312137221 */ /* 0x004fca0000000000 */
[----:B------:R2:W-:Y:S04]  /*09f0*/  STG.E desc[UR8][R12.64+0x8], R19 ;  /* 0x000008130c007986 */ /* 0x0005e8000c101908 */
[----:B0-----:R-:W3:Y:S04]  /*0a00*/  LDG.E R16, desc[UR8][R8.64+0xc] ;  /* 0x00000c0808107981 */ /* 0x001ee8000c1e1900 */
[----:B------:R-:W3:Y:S02]  /*0a10*/  LDG.E R17, desc[UR8][R10.64+0xc] ;  /* 0x00000c080a117981 */ /* 0x000ee4000c1e1900 */
[----:B---3--:R-:W-:-:S05]  /*0a20*/  FADD R17, R16, R17 ;  /* 0x0000001110117221 */ /* 0x008fca0000000000 */
[----:B------:R0:W-:Y:S04]  /*0a30*/  STG.E desc[UR8][R12.64+0xc], R17 ;  /* 0x00000c110c007986 */ /* 0x0001e8000c101908 */
[----:B------:R-:W3:Y:S04]  /*0a40*/  LDG.E R16, desc[UR8][R8.64+0x10] ;  /* 0x0000100808107981 */ /* 0x000ee8000c1e1900 */
[----:B------:R-:W3:Y:S02]  /*0a50*/  LDG.E R21, desc[UR8][R10.64+0x10] ;  /* 0x000010080a157981 */ /* 0x000ee4000c1e1900 */
[----:B---3--:R-:W-:-:S05]  /*0a60*/  FADD R21, R16, R21 ;  /* 0x0000001510157221 */ /* 0x008fca0000000000 */
[----:B------:R3:W-:Y:S04]  /*0a70*/  STG.E desc[UR8][R12.64+0x10], R21 ;  /* 0x000010150c007986 */ /* 0x0007e8000c101908 */
[----:B-1----:R-:W4:Y:S04]  /*0a80*/  LDG.E R7, desc[UR8][R8.64+0x14] ;  /* 0x0000140808077981 */ /* 0x002f28000c1e1900 */
[----:B------:R-:W4:Y:S02]  /*0a90*/  LDG.E R16, desc[UR8][R10.64+0x14] ;  /* 0x000014080a107981 */ /* 0x000f24000c1e1900 */
[----:B----4-:R-:W-:-:S05]  /*0aa0*/  FADD R7, R7, R16 ;  /* 0x0000001007077221 */ /* 0x010fca0000000000 */
[----:B------:R3:W-:Y:S04]  /*0ab0*/  STG.E desc[UR8][R12.64+0x14], R7 ;  /* 0x000014070c007986 */ /* 0x0007e8000c101908 */
[----:B------:R-:W4:Y:S04]  /*0ac0*/  LDG.E R16, desc[UR8][R8.64+0x18] ;  /* 0x0000180808107981 */ /* 0x000f28000c1e1900 */
[----:B--2---:R-:W4:Y:S02]  /*0ad0*/  LDG.E R19, desc[UR8][R10.64+0x18] ;  /* 0x000018080a137981 */ /* 0x004f24000c1e1900 */
[----:B----4-:R-:W-:-:S05]  /*0ae0*/  FADD R19, R16, R19 ;  /* 0x0000001310137221 */ /* 0x010fca0000000000 */
[----:B------:R3:W-:Y:S04]  /*0af0*/  STG.E desc[UR8][R12.64+0x18], R19 ;  /* 0x000018130c007986 */ /* 0x0007e8000c101908 */
[----:B------:R-:W2:Y:S04]  /*0b00*/  LDG.E R16, desc[UR8][R8.64+0x1c] ;  /* 0x00001c0808107981 */ /* 0x000ea8000c1e1900 */
[----:B0-----:R-:W2:Y:S01]  /*0b10*/  LDG.E R17, desc[UR8][R10.64+0x1c] ;  /* 0x00001c080a117981 */ /* 0x001ea2000c1e1900 */
[----:B------:R-:W-:Y:S01]  /*0b20*/  IADD3 R6, PT, PT, R6, 0x8, RZ ;  /* 0x0000000806067810 */ /* 0x000fe20007ffe0ff */
[----:B--2---:R-:W-:-:S05]  /*0b30*/  FADD R17, R16, R17 ;  /* 0x0000001110117221 */ /* 0x004fca0000000000 */
[----:B------:R3:W-:Y:S02]  /*0b40*/  STG.E desc[UR8][R12.64+0x1c], R17 ;  /* 0x00001c110c007986 */ /* 0x0007e4000c101908 */
.L_x_10:
[----:B------:R-:W-:Y:S05]  /*0b50*/  @!P3 BRA `(.L_x_9) ;  /* 0x000000040028b947 */ /* 0x000fea0003800000 */
[----:B------:R-:W-:Y:S01]  /*0b60*/  ISETP.NE.AND P3, PT, R2, RZ, PT ;  /* 0x000000ff0200720c */ /* 0x000fe20003f65270 */
[----:B------:R-:W-:-:S12]  /*0b70*/  @!P1 BRA `(.L_x_11) ;  /* 0x0000000000909947 */ /* 0x000fd80003800000 */
[----:B------:R-:W0:Y:S01]  /*0b80*/  LDC.64 R8, c[0x0][0x380] ;  /* 0x0000e000ff087b82 */ /* 0x000e220000000a00 */
[----:B---3--:R-:W-:Y:S01]  /*0b90*/  IMAD.IADD R7, R5, 0x1, R6 ;  /* 0x0000000105077824 */ /* 0x008fe200078e0206 */
[----:B------:R-:W1:Y:S01]  /*0ba0*/  LDCU.128 UR12, c[0x0][0x380] ;  /* 0x00007000ff0c77ac */ /* 0x000e620008000c00 */
[----:B------:R-:W3:Y:S05]  /*0bb0*/  LDCU.64 UR10, c[0x0][0x390] ;  /* 0x00007200ff0a77ac */ /* 0x000eea0008000a00 */
[----:B----4-:R-:W4:Y:S08]  /*0bc0*/  LDC.64 R10, c[0x0][0x388] ;  /* 0x0000e200ff0a7b82 */ /* 0x010f300000000a00 */
[----:B------:R-:W5:Y:S01]  /*0bd0*/  LDC.64 R12, c[0x0][0x390] ;  /* 0x0000e400ff0c7b82 */ /* 0x000f620000000a00 */
[----:B0-----:R-:W-:-:S06]  /*0be0*/  IMAD.WIDE.U32 R16, R7, 0x4, R8 ;  /* 0x0000000407107825 */ /* 0x001fcc00078e0008 */
[----:B--2---:R-:W2:Y:S01]  /*0bf0*/  LDG.E R16, desc[UR8][R16.64] ;  /* 0x0000000810107981 */ /* 0x004ea2000c1e1900 */
[----:B----4-:R-:W-:-:S06]  /*0c00*/  IMAD.WIDE.U32 R18, R7, 0x4, R10 ;  /* 0x0000000407127825 */ /* 0x010fcc00078e000a */
[----:B------:R-:W2:Y:S01]  /*0c10*/  LDG.E R19, desc[UR8][R18.64] ;  /* 0x0000000812137981 */ /* 0x000ea2000c1e1900 */
[----:B------:R-:W-:-:S04]  /*0c20*/  IADD3 R8, P4, PT, R5, R6, RZ ;  /* 0x0000000605087210 */ /* 0x000fc80007f9e0ff */
[----:B------:R-:W-:Y:S01]  /*0c30*/  IADD3.X R9, PT, PT, RZ, RZ, RZ, P4, !PT ;  /* 0x000000ffff097210 */ /* 0x000fe200027fe4ff */
[----:B------:R-:W-:-:S03]  /*0c40*/  IMAD.SHL.U32 R22, R8, 0x4, RZ ;  /* 0x0000000408167824 */ /* 0x000fc600078e00ff */
[----:B------:R-:W-:Y:S02]  /*0c50*/  SHF.L.U64.HI R20, R8, 0x2, R9 ;  /* 0x0000000208147819 */ /* 0x000fe40000010209 */
[C---:B-1----:R-:W-:Y:S02]  /*0c60*/  IADD3 R8, P4, PT, R22.reuse, UR12, RZ ;  /* 0x0000000c16087c10 */ /* 0x042fe4000ff9e0ff */
[----:B------:R-:W-:Y:S02]  /*0c70*/  IADD3 R10, P5, PT, R22, UR14, RZ ;  /* 0x0000000e160a7c10 */ /* 0x000fe4000ffbe0ff */
[C---:B------:R-:W-:Y:S02]  /*0c80*/  IADD3.X R9, PT, PT, R20.reuse, UR13, RZ, P4, !PT ;  /* 0x0000000d14097c10 */ /* 0x040fe4000a7fe4ff */
[----:B------:R-:W-:Y:S01]  /*0c90*/  IADD3.X R11, PT, PT, R20, UR15, RZ, P5, !PT ;  /* 0x0000000f140b7c10 */ /* 0x000fe2000affe4ff */
[----:B--2---:R-:W-:Y:S01]  /*0ca0*/  FADD R21, R16, R19 ;  /* 0x0000001310157221 */ /* 0x004fe20000000000 */
[----:B-----5:R-:W-:-:S05]  /*0cb0*/  IMAD.WIDE.U32 R16, R7, 0x4, R12 ;  /* 0x0000000407107825 */ /* 0x020fca00078e000c */
[----:B------:R0:W-:Y:S04]  /*0cc0*/  STG.E desc[UR8][R16.64], R21 ;  /* 0x0000001510007986 */ /* 0x0001e8000c101908 */
[----:B------:R-:W2:Y:S04]  /*0cd0*/  LDG.E R7, desc[UR8][R8.64+0x4] ;  /* 0x0000040808077981 */ /* 0x000ea8000c1e1900 */
[----:B------:R-:W2:Y:S01]  /*0ce0*/  LDG.E R18, desc[UR8][R10.64+0x4] ;  /* 0x000004080a127981 */ /* 0x000ea2000c1e1900 */
[----:B---3--:R-:W-:-:S04]  /*0cf0*/  IADD3 R12, P4, PT, R22, UR10, RZ ;  /* 0x0000000a160c7c10 */ /* 0x008fc8000ff9e0ff */
[----:B------:R-:W-:Y:S01]  /*0d00*/  IADD3.X R13, PT, PT, R20, UR11, RZ, P4, !PT ;  /* 0x0000000b140d7c10 */ /* 0x000fe2000a7fe4ff */
[----:B--2---:R-:W-:-:S05]  /*0d10*/  FADD R7, R7, R18 ;  /* 0x0000001207077221 */ /* 0x004fca0000000000 */
[----:B------:R1:W-:Y:S04]  /*0d20*/  STG.E desc[UR8][R12.64+0x4], R7 ;  /* 0x000004070c007986 */ /* 0x0003e8000c101908 */
[----:B------:R-:W2:Y:S04]  /*0d30*/  LDG.E R18, desc[UR8][R8.64+0x8] ;  /* 0x0000080808127981 */ /* 0x000ea8000c1e1900 */
[----:B------:R-:W2:Y:S02]  /*0d40*/  LDG.E R19, desc[UR8][R10.64+0x8] ;  /* 0x000008080a137981 */ /* 0x000ea4000c1e1900 */
[----:B--2---:R-:W-:-:S05]  /*0d50*/  FADD R19, R18, R19 ;  /* 0x0000001312137221 */ /* 0x004fca0000000000 */
[----:B------:R1:W-:Y:S04]  /*0d60*/  STG.E desc[UR8][R12.64+0x8], R19 ;  /* 0x000008130c007986 */ /* 0x0003e8000c101908 */
[----:B0-----:R-:W2:Y:S04]  /*0d70*/  LDG.E R16, desc[UR8][R8.64+0xc] ;  /* 0x00000c0808107981 */ /* 0x001ea8000c1e1900 */
[----:B------:R-:W2:Y:S01]  /*0d80*/  LDG.E R17, desc[UR8][R10.64+0xc] ;  /* 0x00000c080a117981 */ /* 0x000ea2000c1e1900 */
[----:B------:R-:W-:Y:S01]  /*0d90*/  IADD3 R6, PT, PT, R6, 0x4, RZ ;  /* 0x0000000406067810 */ /* 0x000fe20007ffe0ff */
[----:B--2---:R-:W-:-:S05]  /*0da0*/  FADD R17, R16, R17 ;  /* 0x0000001110117221 */ /* 0x004fca0000000000 */
[----:B------:R1:W-:Y:S02]  /*0db0*/  STG.E desc[UR8][R12.64+0xc], R17 ;  /* 0x00000c110c007986 */ /* 0x0003e4000c101908 */
.L_x_11:
[----:B------:R-:W-:Y:S05]  /*0dc0*/  @!P3 BRA `(.L_x_9) ;  /* 0x00000000008cb947 */ /* 0x000fea0003800000 */
[----:B------:R-:W0:Y:S01]  /*0dd0*/  LDC.64 R8, c[0x0][0x380] ;  /* 0x0000e000ff087b82 */ /* 0x000e220000000a00 */
[----:B-1-3--:R-:W-:-:S07]  /*0de0*/  IMAD.IADD R7, R5, 0x1, R6 ;  /* 0x0000000105077824 */ /* 0x00afce00078e0206 */
[----:B----4-:R-:W1:Y:S08]  /*0df0*/  LDC.64 R10, c[0x0][0x388] ;  /* 0x0000e200ff0a7b82 */ /* 0x010e700000000a00 */
[----:B------:R-:W3:Y:S01]  /*0e00*/  LDC.64 R12, c[0x0][0x390] ;  /* 0x0000e400ff0c7b82 */ /* 0x000ee20000000a00 */
[----:B0-----:R-:W-:-:S06]  /*0e10*/  IMAD.WIDE.U32 R8, R7, 0x4, R8 ;  /* 0x0000000407087825 */ /* 0x001fcc00078e0008 */
[----:B--2---:R-:W2:Y:S01]  /*0e20*/  LDG.E R8, desc[UR8][R8.64] ;  /* 0x0000000808087981 */ /* 0x004ea2000c1e1900 */
[----:B-1----:R-:W-:-:S06]  /*0e30*/  IMAD.WIDE.U32 R10, R7, 0x4, R10 ;  /* 0x00000004070a7825 */ /* 0x002fcc00078e000a */
[----:B------:R-:W2:Y:S01]  /*0e40*/  LDG.E R11, desc[UR8][R10.64] ;  /* 0x000000080a0b7981 */ /* 0x000ea2000c1e1900 */
[----:B---3--:R-:W-:Y:S01]  /*0e50*/  IMAD.WIDE.U32 R12, R7, 0x4, R12 ;  /* 0x00000004070c7825 */ /* 0x008fe200078e000c */
[----:B------:R-:W-:-:S03]  /*0e60*/  ISETP.NE.AND P3, PT, R2, 0x1, PT ;  /* 0x000000010200780c */ /* 0x000fc60003f65270 */
[----:B--2---:R-:W-:-:S05]  /*0e70*/  FADD R7, R8, R11 ;  /* 0x0000000b08077221 */ /* 0x004fca0000000000 */
[----:B------:R0:W-:Y:S05]  /*0e80*/  STG.E desc[UR8][R12.64], R7 ;  /* 0x000000070c007986 */ /* 0x0001ea000c101908 */
[----:B------:R-:W-:Y:S05]  /*0e90*/  @!P3 BRA `(.L_x_9) ;  /* 0x000000000058b947 */ /* 0x000fea0003800000 */
[----:B------:R-:W1:Y:S01]  /*0ea0*/  LDCU.128 UR12, c[0x0][0x380] ;  /* 0x00007000ff0c77ac */ /* 0x000e620008000c00 */
[----:B------:R-:W-:Y:S01]  /*0eb0*/  IADD3 R5, P3, PT, R5, R6, RZ ;  /* 0x0000000605057210 */ /* 0x000fe20007f7e0ff */
[----:B------:R-:W2:Y:S03]  /*0ec0*/  LDCU.64 UR10, c[0x0][0x390] ;  /* 0x00007200ff0a77ac */ /* 0x000ea60008000a00 */
[----:B------:R-:W-:Y:S02]  /*0ed0*/  IADD3.X R8, PT, PT, RZ, RZ, RZ, P3, !PT ;  /* 0x000000ffff087210 */ /* 0x000fe40001ffe4ff */
[C---:B------:R-:W-:Y:S02]  /*0ee0*/  SHF.L.U32 R6, R5.reuse, 0x2, RZ ;  /* 0x0000000205067819 */ /* 0x040fe400000006ff */
[----:B0-----:R-:W-:Y:S02]  /*0ef0*/  SHF.L.U64.HI R7, R5, 0x2, R8 ;  /* 0x0000000205077819 */ /* 0x001fe40000010208 */
[----:B-1----:R-:W-:-:S02]  /*0f00*/  IADD3 R10, P3, PT, R6, UR12, RZ ;  /* 0x0000000c060a7c10 */ /* 0x002fc4000ff7e0ff */
[----:B------:R-:W-:Y:S02]  /*0f10*/  IADD3 R8, P4, PT, R6, UR14, RZ ;  /* 0x0000000e06087c10 */ /* 0x000fe4000ff9e0ff */
[C---:B------:R-:W-:Y:S02]  /*0f20*/  IADD3.X R11, PT, PT, R7.reuse, UR13, RZ, P3, !PT ;  /* 0x0000000d070b7c10 */ /* 0x040fe40009ffe4ff */
[----:B------:R-:W-:-:S03]  /*0f30*/  IADD3.X R9, PT, PT, R7, UR15, RZ, P4, !PT ;  /* 0x0000000f07097c10 */ /* 0x000fc6000a7fe4ff */
[----:B------:R-:W3:Y:S04]  /*0f40*/  LDG.E R5, desc[UR8][R10.64+0x4] ;  /* 0x000004080a057981 */ /* 0x000ee8000c1e1900 */
[----:B------:R-:W3:Y:S01]  /*0f50*/  LDG.E R12, desc[UR8][R8.64+0x4] ;  /* 0x00000408080c7981 */ /* 0x000ee2000c1e1900 */
[----:B--2---:R-:W-:-:S04]  /*0f60*/  IADD3 R6, P3, PT, R6, UR10, RZ ;  /* 0x0000000a06067c10 */ /* 0x004fc8000ff7e0ff */
[----:B------:R-:W-:Y:S02]  /*0f70*/  IADD3.X R7, PT, PT, R7, UR11, RZ, P3, !PT ;  /* 0x0000000b07077c10 */ /* 0x000fe40009ffe4ff */
[----:B------:R-:W-:Y:S01]  /*0f80*/  ISETP.NE.AND P3, PT, R2, 0x2, PT ;  /* 0x000000020200780c */ /* 0x000fe20003f65270 */
[----:B---3--:R-:W-:-:S05]  /*0f90*/  FADD R5, R5, R12 ;  /* 0x0000000c05057221 */ /* 0x008fca0000000000 */
[----:B------:R0:W-:Y:S07]  /*0fa0*/  STG.E desc[UR8][R6.64+0x4], R5 ;  /* 0x0000040506007986 */ /* 0x0001ee000c101908 */
[----:B------:R-:W-:Y:S05]  /*0fb0*/  @!P3 BRA `(.L_x_9) ;  /* 0x000000000010b947 */ /* 0x000fea0003800000 */
[----:B------:R-:W0:Y:S04]  /*0fc0*/  LDG.E R10, desc[UR8][R10.64+0x8] ;  /* 0x000008080a0a7981 */ /* 0x000e28000c1e1900 */
[----:B------:R-:W0:Y:S02]  /*0fd0*/  LDG.E R9, desc[UR8][R8.64+0x8] ;  /* 0x0000080808097981 */ /* 0x000e24000c1e1900 */
[----:B0-----:R-:W-:-:S05]  /*0fe0*/  FADD R5, R10, R9 ;  /* 0x000000090a057221 */ /* 0x001fca0000000000 */
[----:B------:R0:W-:Y:S02]  /*0ff0*/  STG.E desc[UR8][R6.64+0x8], R5 ;  /* 0x0000080506007986 */ /* 0x0001e4000c101908 */
.L_x_9:
[----:B------:R-:W-:Y:S05]  /*1000*/  @!P2 BRA `(.L_x_12) ;  /* 0xfffffff0005ca947 */ /* 0x000fea000383ffff */
[----:B--2---:R-:W-:Y:S05]  /*1010*/  EXIT ;  /* 0x000000000000794d */ /* 0x004fea0003800000 */
.L_x_13:
        /* <DEDUP_REMOVED lines=14> */
.L_x_22:


//--------------------- .text.matAdd              --------------------------
	.section	.text.matAdd,"ax",@progbits
	.align	128
        .global         matAdd
        .type           matAdd,@function
        .size           matAdd,(.L_x_23 - matAdd)
        .other          matAdd,@"STO_CUDA_ENTRY STV_DEFAULT"
matAdd:
.text.matAdd:
[----:B------:R-:W-:Y:S01]  /*0000*/  LDC R1, c[0x0][0x37c] ;  /* 0x0000df00ff017b82 */ /* 0x000fe20000000800 */
[----:B------:R-:W0:Y:S01]  /*0010*/  S2R R4, SR_CTAID.Y ;  /* 0x0000000000047919 */ /* 0x000e220000002600 */
[----:B------:R-:W1:Y:S06]  /*0020*/  LDCU UR5, c[0x0][0x360] ;  /* 0x00006c00ff0577ac */ /* 0x000e6c0008000800 */
[----:B------:R-:W2:Y:S01]  /*0030*/  LDC R0, c[0x0][0x370] ;  /* 0x0000dc00ff007b82 */ /* 0x000ea20000000800 */
[----:B------:R-:W0:Y:S01]  /*0040*/  S2R R3, SR_TID.Y ;  /* 0x0000000000037919 */ /* 0x000e220000002200 */
[----:B------:R-:W0:Y:S01]  /*0050*/  LDCU UR4, c[0x0][0x364] ;  /* 0x00006c80ff0477ac */ /* 0x000e220008000800 */
[----:B------:R-:W3:Y:S01]  /*0060*/  LDCU UR6, c[0x0][0x398] ;  /* 0x00007300ff0677ac */ /* 0x000ee20008000800 */
[----:B0-----:R-:W-:-:S05]  /*0070*/  IMAD R4, R4, UR4, R3 ;  /* 0x0000000404047c24 */ /* 0x001fca000f8e0203 */
[----:B---3--:R-:W-:-:S13]  /*0080*/  ISETP.GE.AND P0, PT, R4, UR6, PT ;  /* 0x0000000604007c0c */ /* 0x008fda000bf06270 */
[----:B-12---:R-:W-:Y:S05]  /*0090*/  @P0 EXIT ;  /* 0x000000000000094d */ /* 0x006fea0003800000 */
[----:B------:R-:W-:Y:S01]  /*00a0*/  IMAD R0, R0, UR5, RZ ;  /* 0x0000000500007c24 */ /* 0x000fe2000f8e02ff */
[----:B------:R-:W0:Y:S01]  /*00b0*/  S2R R3, SR_CTAID.X ;  /* 0x0000000000037919 */ /* 0x000e220000002500 */
[----:B------:R-:W1:Y:S02]  /*00c0*/  LDCU UR6, c[0x0][0x39c] ;  /* 0x00007380ff0677ac */ /* 0x000e640008000800 */
[----:B------:R-:W2:Y:S01]  /*00d0*/  I2F.U32.RP R8, R0 ;  /* 0x0000000000087306 */ /* 0x000ea20000209000 */
[----:B------:R-:W0:Y:S01]  /*00e0*/  S2R R2, SR_TID.X ;  /* 0x0000000000027919 */ /* 0x000e220000002100 */
[----:B------:R-:W-:Y:S02]  /*00f0*/  IADD3 R9, PT, PT, RZ, -R0, RZ ;  /* 0x80000000ff097210 */ /* 0x000fe40007ffe0ff */
[----:B------:R-:W-:-:S04]  /*0100*/  ISETP.NE.U32.AND P2, PT, R0, RZ, PT ;  /* 0x000000ff0000720c */ /* 0x000fc80003f45070 */
[----:B--2---:R-:W2:Y:S02]  /*0110*/  MUFU.RCP R8, R8 ;  /* 0x0000000800087308 */ /* 0x004ea40000001000 */
[----:B--2---:R-:W-:Y:S01]  /*0120*/  IADD3 R6, PT, PT, R8, 0xffffffe, RZ ;  /* 0x0ffffffe08067810 */ /* 0x004fe20007ffe0ff */
[----:B0-----:R-:W-:Y:S01]  /*0130*/  IMAD R3, R3, UR5, R2 ;  /* 0x0000000503037c24 */ /* 0x001fe2000f8e0202 */
[----:B------:R-:W0:Y:S04]  /*0140*/  LDCU UR5, c[0x0][0x374] ;  /* 0x00006e80ff0577ac */ /* 0x000e280008000800 */
[----:B------:R2:W3:Y:S01]  /*0150*/  F2I.FTZ.U32.TRUNC.NTZ R7, R6 ;  /* 0x0000000600077305 */ /* 0x0004e2000021f000 */
[----:B------:R-:W-:-:S04]  /*0160*/  IADD3 R5, PT, PT, R0, R3, RZ ;  /* 0x0000000300057210 */ /* 0x000fc80007ffe0ff */
[C---:B-1----:R-:W-:Y:S02]  /*0170*/  ISETP.GE.AND P0, PT, R5.reuse, UR6, PT ;  /* 0x0000000605007c0c */ /* 0x042fe4000bf06270 */
[----:B------:R-:W-:Y:S01]  /*0180*/  VIMNMX R2, PT, PT, R5, UR6, !PT ;  /* 0x0000000605027c48 */ /* 0x000fe2000ffe0100 */
[----:B--2---:R-:W-:Y:S01]  /*0190*/  HFMA2 R6, -RZ, RZ, 0, 0 ;  /* 0x00000000ff067431 */ /* 0x004fe200000001ff */
[----:B------:R-:W-:Y:S01]  /*01a0*/  SEL R8, RZ, 0x1, P0 ;  /* 0x00000001ff087807 */ /* 0x000fe20000000000 */
[----:B------:R-:W1:Y:S01]  /*01b0*/  LDCU.64 UR6, c[0x0][0x358] ;  /* 0x00006b00ff0677ac */ /* 0x000e620008000a00 */
[----:B---3--:R-:W-:Y:S01]  /*01c0*/  IMAD R9, R9, R7, RZ ;  /* 0x0000000709097224 */ /* 0x008fe200078e02ff */
[----:B0-----:R-:W-:-:S03]  /*01d0*/  UIMAD UR4, UR4, UR5, URZ ;  /* 0x00000005040472a4 */ /* 0x001fc6000f8e02ff */
[----:B------:R-:W-:Y:S01]  /*01e0*/  IMAD.HI.U32 R10, R7, R9, R6 ;  /* 0x00000009070a7227 */ /* 0x000fe200078e0006 */
[----:B------:R-:W-:-:S05]  /*01f0*/  IADD3 R7, PT, PT, R2, -R5, -R8 ;  /* 0x8000000502077210 */ /* 0x000fca0007ffe808 */
[----:B------:R-:W-:-:S05]  /*0200*/  IMAD.HI.U32 R9, R10, R7, RZ ;  /* 0x000000070a097227 */ /* 0x000fca00078e00ff */
[----:B------:R-:W-:-:S05]  /*0210*/  IADD3 R2, PT, PT, -R9, RZ, RZ ;  /* 0x000000ff09027210 */ /* 0x000fca0007ffe1ff */
[----:B------:R-:W-:-:S05]  /*0220*/  IMAD R7, R0, R2, R7 ;  /* 0x0000000200077224 */ /* 0x000fca00078e0207 */
[----:B------:R-:W-:-:S13]  /*0230*/  ISETP.GE.U32.AND P0, PT, R7, R0, PT ;  /* 0x000000000700720c */ /* 0x000fda0003f06070 */
[C---:B------:R-:W-:Y:S02]  /*0240*/  @P0 IADD3 R7, PT, PT, -R0.reuse, R7, RZ ;  /* 0x0000000700070210 */ /* 0x040fe40007ffe1ff */
[----:B------:R-:W-:Y:S02]  /*0250*/  @P0 IADD3 R9, PT, PT, R9, 0x1, RZ ;  /* 0x0000000109090810 */ /* 0x000fe40007ffe0ff */
[----:B------:R-:W-:Y:S02]  /*0260*/  ISETP.GE.U32.AND P1, PT, R7, R0, PT ;  /* 0x000000000700720c */ /* 0x000fe40003f26070 */
[----:B------:R-:W-:-:S04]  /*0270*/  IADD3 R7, PT, PT, R0, R5, RZ ;  /* 0x0000000500077210 */ /* 0x000fc80007ffe0ff */
[----:B------:R-:W-:-:S07]  /*0280*/  IADD3 R6, PT, PT, R0, R7, RZ ;  /* 0x0000000700067210 */ /* 0x000fce0007ffe0ff */
[----:B------:R-:W-:Y:S02]  /*0290*/  @P1 IADD3 R9, PT, PT, R9, 0x1, RZ ;  /* 0x0000000109091810 */ /* 0x000fe40007ffe0ff */
[----:B------:R-:W-:-:S04]  /*02a0*/  @!P2 LOP3.LUT R9, RZ, R0, RZ, 0x33, !PT ;  /* 0x00000000ff09a212 */ /* 0x000fc800078e33ff */
[----:B-1----:R-:W-:-:S07]  /*02b0*/  IADD3 R2, PT, PT, R8, R9, RZ ;  /* 0x0000000908027210 */ /* 0x002fce0007ffe0ff */
.L_x_19:
[----:B0-----:R-:W0:Y:S01]  /*02c0*/  LDC R8, c[0x0][0x39c] ;  /* 0x0000e700ff087b82 */ /* 0x001e220000000800 */
[----:B------:R-:W-:Y:S01]  /*02d0*/  BSSY.RECONVERGENT B0, `(.L_x_14) ;  /* 0x000004e000007945 */ /* 0x000fe20003800200 */
[----:B0-----:R-:W-:-:S13]  /*02e0*/  ISETP.GE.AND P0, PT, R3, R8, PT ;  /* 0x000000080300720c */ /* 0x001fda0003f06270 */
[----:B-123--:R-:W-:Y:S05]  /*02f0*/  @P0 BRA `(.L_x_15) ;  /* 0x00000004002c0947 */ /* 0x00efea0003800000 */
[----:B------:R-:W-:Y:S01]  /*0300*/  LOP3.LUT R16, R2, 0x3, RZ, 0xc0, !PT ;  /* 0x0000000302107812 */ /* 0x000fe200078ec0ff */
[----:B------:R-:W-:Y:S01]  /*0310*/  BSSY.RECONVERGENT B1, `(.L_x_16) ;  /* 0x0000024000017945 */ /* 0x000fe20003800200 */
[----:B------:R-:W-:Y:S02]  /*0320*/  MOV R9, R3 ;  /* 0x0000000300097202 */ /* 0x000fe40000000f00 */
[----:B------:R-:W-:-:S13]  /*0330*/  ISETP.NE.AND P0, PT, R16, 0x3, PT ;  /* 0x000000031000780c */ /* 0x000fda0003f05270 */
[----:B------:R-:W-:Y:S05]  /*0340*/  @!P0 BRA `(.L_x_17) ;  /* 0x0000000000808947 */ /* 0x000fea0003800000 */
[----:B------:R-:W0:Y:S01]  /*0350*/  LDC.64 R12, c[0x0][0x380] ;  /* 0x0000e000ff0c7b82 */ /* 0x000e220000000a00 */
[----:B------:R-:W-:-:S07]  /*0360*/  IMAD R9, R4, R8, R3 ;  /* 0x0000000804097224 */ /* 0x000fce00078e0203 */
[----:B------:R-:W1:Y:S08]  /*0370*/  LDC.64 R10, c[0x0][0x388] ;  /* 0x0000e200ff0a7b82 */ /* 0x000e700000000a00 */
[----:B------:R-:W2:Y:S01]  /*0380*/  LDC.64 R14, c[0x0][0x390] ;  /* 0x0000e400ff0e7b82 */ /* 0x000ea20000000a00 */
[----:B0-----:R-:W-:-:S05]  /*0390*/  IMAD.WIDE R12, R9, 0x4, R12 ;  /* 0x00000004090c7825 */ /* 0x001fca00078e020c */
[----:B------:R-:W3:Y:S01]  /*03a0*/  LDG.E R17, desc[UR6][R12.64] ;  /* 0x000000060c117981 */ /* 0x000ee2000c1e1900 */
[----:B-1----:R-:W-:-:S05]  /*03b0*/  IMAD.WIDE R10, R9, 0x4, R10 ;  /* 0x00000004090a7825 */ /* 0x002fca00078e020a */
[----:B------:R-:W3:Y:S01]  /*03c0*/  LDG.E R18, desc[UR6][R10.64] ;  /* 0x000000060a127981 */ /* 0x000ee2000c1e1900 */
[----:B--2---:R-:W-:Y:S01]  /*03d0*/  IMAD.WIDE R14, R9, 0x4, R14 ;  /* 0x00000004090e7825 */ /* 0x004fe200078e020e */
[----:B------:R-:W-:Y:S02]  /*03e0*/  ISETP.NE.AND P0, PT, R16, RZ, PT ;  /* 0x000000ff1000720c */ /* 0x000fe40003f05270 */
[----:B------:R-:W-:Y:S01]  /*03f0*/  MOV R9, R5 ;  /* 0x0000000500097202 */ /* 0x000fe20000000f00 */
[----:B---3--:R-:W-:-:S05]  /*0400*/  FADD R17, R17, R18 ;  /* 0x0000001211117221 */ /* 0x008fca0000000000 */
[----:B------:R0:W-:Y:S05]  /*0410*/  STG.E desc[UR6][R14.64], R17 ;  /* 0x000000110e007986 */ /* 0x0001ea000c101906 */
[----:B------:R-:W-:Y:S05]  /*0420*/  @!P0 BRA `(.L_x_17) ;  /* 0x0000000000488947 */ /* 0x000fea0003800000 */
[----:B------:R-:W-:-:S04]  /*0430*/  IMAD.WIDE R12, R0, 0x4, R12 ;  /* 0x00000004000c7825 */ /* 0x000fc800078e020c */
[C---:B------:R-:W-:Y:S01]  /*0440*/  IMAD.WIDE R10, R0.reuse, 0x4, R10 ;  /* 0x00000004000a7825 */ /* 0x040fe200078e020a */
[----:B------:R-:W2:Y:S04]  /*0450*/  LDG.E R9, desc[UR6][R12.64] ;  /* 0x000000060c097981 */ /* 0x000ea8000c1e1900 */
[----:B------:R-:W2:Y:S01]  /*0460*/  LDG.E R18, desc[UR6][R10.64] ;  /* 0x000000060a127981 */ /* 0x000ea2000c1e1900 */
[----:B0-----:R-:W-:Y:S01]  /*0470*/  IMAD.WIDE R14, R0, 0x4, R14 ;  /* 0x00000004000e7825 */ /* 0x001fe200078e020e */
[----:B------:R-:W-:-:S03]  /*0480*/  ISETP.NE.AND P0, PT, R16, 0x1, PT ;  /* 0x000000011000780c */ /* 0x000fc60003f05270 */
[----:B--2---:R-:W-:Y:S01]  /*0490*/  FADD R17, R9, R18 ;  /* 0x0000001209117221 */ /* 0x004fe20000000000 */
[----:B------:R-:W-:-:S04]  /*04a0*/  MOV R9, R7 ;  /* 0x0000000700097202 */ /* 0x000fc80000000f00 */
[----:B------:R1:W-:Y:S05]  /*04b0*/  STG.E desc[UR6][R14.64], R17 ;  /* 0x000000110e007986 */ /* 0x0003ea000c101906 */
[----:B------:R-:W-:Y:S05]  /*04c0*/  @!P0 BRA `(.L_x_17) ;  /* 0x0000000000208947 */ /* 0x000fea0003800000 */
[----:B------:R-:W-:-:S04]  /*04d0*/  IMAD.WIDE R12, R0, 0x4, R12 ;  /* 0x00000004000c7825 */ /* 0x000fc800078e020c */
[C---:B------:R-:W-:Y:S02]  /*04e0*/  IMAD.WIDE R10, R0.reuse, 0x4, R10 ;  /* 0x00000004000a7825 */ /* 0x040fe400078e020a */
[----:B------:R-:W2:Y:S04]  /*04f0*/  LDG.E R12, desc[UR6][R12.64] ;  /* 0x000000060c0c7981 */ /* 0x000ea8000c1e1900 */
[----:B------:R-:W2:Y:S01]  /*0500*/  LDG.E R11, desc[UR6][R10.64] ;  /* 0x000000060a0b7981 */ /* 0x000ea2000c1e1900 */
[----:B-1----:R-:W-:Y:S01]  /*0510*/  IMAD.WIDE R14, R0, 0x4, R14 ;  /* 0x00000004000e7825 */ /* 0x002fe200078e020e */
[----:B------:R-:W-:-:S03]  /*0520*/  MOV R9, R6 ;  /* 0x0000000600097202 */ /* 0x000fc60000000f00 */
[----:B--2---:R-:W-:-:S05]  /*0530*/  FADD R17, R12, R11 ;  /* 0x0000000b0c117221 */ /* 0x004fca0000000000 */
[----:B------:R2:W-:Y:S02]  /*0540*/  STG.E desc[UR6][R14.64], R17 ;  /* 0x000000110e007986 */ /* 0x0005e4000c101906 */
.L_x_17:
[----:B------:R-:W-:Y:S05]  /*0550*/  BSYNC.RECONVERGENT B1 ;  /* 0x0000000000017941 */ /* 0x000fea0003800200 */
.L_x_16:
[----:B------:R-:W-:-:S13]  /*0560*/  ISETP.GE.U32.AND P0, PT, R2, 0x3, PT ;  /* 0x000000030200780c */ /* 0x000fda0003f06070 */
[----:B------:R-:W-:Y:S05]  /*0570*/  @!P0 BRA `(.L_x_15) ;  /* 0x00000000008c8947 */ /* 0x000fea0003800000 */
.L_x_18:
[----:B---3--:R-:W3:Y:S01]  /*0580*/  LDC.64 R10, c[0x0][0x380] ;  /* 0x0000e000ff0a7b82 */ /* 0x008ee20000000a00 */
[----:B012---:R-:W-:-:S07]  /*0590*/  IMAD R17, R4, R8, R9 ;  /* 0x0000000804117224 */ /* 0x007fce00078e0209 */
[----:B------:R-:W0:Y:S08]  /*05a0*/  LDC.64 R12, c[0x0][0x388] ;  /* 0x0000e200ff0c7b82 */ /* 0x000e300000000a00 */
[----:B------:R-:W1:Y:S01]  /*05b0*/  LDC.64 R14, c[0x0][0x390] ;  /* 0x0000e400ff0e7b82 */ /* 0x000e620000000a00 */
[----:B---3--:R-:W-:-:S05]  /*05c0*/  IMAD.WIDE R10, R17, 0x4, R10 ;  /* 0x00000004110a7825 */ /* 0x008fca00078e020a */
[----:B------:R-:W2:Y:S01]  /*05d0*/  LDG.E R16, desc[UR6][R10.64] ;  /* 0x000000060a107981 */ /* 0x000ea2000c1e1900 */
[----:B0-----:R-:W-:-:S05]  /*05e0*/  IMAD.WIDE R12, R17, 0x4, R12 ;  /* 0x00000004110c7825 */ /* 0x001fca00078e020c */
[----:B------:R-:W2:Y:S01]  /*05f0*/  LDG.E R19, desc[UR6][R12.64] ;  /* 0x000000060c137981 */ /* 0x000ea2000c1e1900 */
[----:B-1----:R-:W-:-:S04]  /*0600*/  IMAD.WIDE R14, R17, 0x4, R14 ;  /* 0x00000004110e7825 */ /* 0x002fc800078e020e */
[----:B--2---:R-:W-:Y:S01]  /*0610*/  FADD R25, R16, R19 ;  /* 0x0000001310197221 */ /* 0x004fe20000000000 */
[----:B------:R-:W-:-:S04]  /*0620*/  IMAD.WIDE R16, R0, 0x4, R10 ;  /* 0x0000000400107825 */ /* 0x000fc800078e020a */
[C---:B------:R-:W-:Y:S01]  /*0630*/  IMAD.WIDE R18, R0.reuse, 0x4, R12 ;  /* 0x0000000400127825 */ /* 0x040fe200078e020c */
        /* <DEDUP_REMOVED lines=15> */
[----:B------:R-:W1:Y:S04]  /*0730*/  LDG.E R14, desc[UR6][R14.64] ;  /* 0x000000060e0e7981 */ /* 0x000e68000c1e1900 */
[----:B------:R-:W1:Y:S01]  /*0740*/  LDG.E R17, desc[UR6][R16.64] ;  /* 0x0000000610117981 */ /* 0x000e62000c1e1900 */
[C---:B------:R-:W-:Y:S01]  /*0750*/  IMAD.WIDE R18, R0.reuse, 0x4, R22 ;  /* 0x0000000400127825 */ /* 0x040fe200078e0216 */
[----:B------:R-:W-:-:S04]  /*0760*/  LEA R9, R0, R9, 0x2 ;  /* 0x0000000900097211 */ /* 0x000fc800078e10ff */
[----:B------:R-:W-:Y:S01]  /*0770*/  ISETP.GE.AND P0, PT, R9, R8, PT ;  /* 0x000000080900720c */ /* 0x000fe20003f06270 */
[----:B-1----:R-:W-:-:S05]  /*0780*/  FADD R21, R14, R17 ;  /* 0x000000110e157221 */ /* 0x002fca0000000000 */
[----:B------:R3:W-:Y:S07]  /*0790*/  STG.E desc[UR6][R18.64], R21 ;  /* 0x0000001512007986 */ /* 0x0007ee000c101906 */
[----:B------:R-:W-:Y:S05]  /*07a0*/  @!P0 BRA `(.L_x_18) ;  /* 0xfffffffc00748947 */ /* 0x000fea000383ffff */
.L_x_15:
[----:B------:R-:W-:Y:S05]  /*07b0*/  BSYNC.RECONVERGENT B0 ;  /* 0x0000000000007941 */ /* 0x000fea0003800200 */
.L_x_14:
[----:B------:R-:W4:Y:S01]  /*07c0*/  LDCU UR5, c[0x0][0x398] ;  /* 0x00007300ff0577ac */ /* 0x000f220008000800 */
[----:B------:R-:W-:-:S04]  /*07d0*/  IADD3 R4, PT, PT, R4, UR4, RZ ;  /* 0x0000000404047c10 */ /* 0x000fc8000fffe0ff */
[----:B----4-:R-:W-:-:S13]  /*07e0*/  ISETP.GE.AND P0, PT, R4, UR5, PT ;  /* 0x0000000504007c0c */ /* 0x010fda000bf06270 */
[----:B------:R-:W-:Y:S05]  /*07f0*/  @!P0 BRA `(.L_x_19) ;  /* 0xfffffff800b08947 */ /* 0x000fea000383ffff */
[----:B------:R-:W-:Y:S05]  /*0800*/  EXIT ;  /* 0x000000000000794d */ /* 0x000fea0003800000 */
.L_x_20:
        /* <DEDUP_REMOVED lines=15> */
.L_x_23:


//--------------------- .nv.shared.reserved.0     --------------------------
	.section	.nv.shared.reserved.0,"aw",@nobits
	.weak		__nv_reservedSMEM_offset_0_alias
	.size		__nv_reservedSMEM_offset_0_alias, 0, 64
	.other		__nv_reservedSMEM_offset_0_alias,@"STO_CUDA_RESERVED_SHARED STV_DEFAULT"
__nv_reservedSMEM_offset_0_alias:
	.zero		0
	.zero		64


//--------------------- .nv.constant0.matAddCol   --------------------------
	.section	.nv.constant0.matAddCol,"a",@progbits
	.sectionflags	@""
	.align	4
.nv.constant0.matAddCol:
	.zero		928


//--------------------- .nv.constant0.matAddRow   --------------------------
	.section	.nv.constant0.matAddRow,"a",@progbits
	.sectionflags	@""
	.align	4
.nv.constant0.matAddRow:
	.zero		928


//--------------------- .nv.constant0.matAdd      --------------------------
	.section	.nv.constant0.matAdd,"a",@progbits
	.sectionflags	@""
	.align	4
.nv.constant0.matAdd:
	.zero		928


//--------------------- SYMBOLS --------------------------

	.type		.nv.reservedSmem.offset0,@object
	.size		.nv.reservedSmem.offset0,0x4
